//
// Generated by NVIDIA NVVM Compiler
//
// Compiler Build ID: CL-36424714
// Cuda compilation tools, release 13.0, V13.0.88
// Based on NVVM 20.0.0
//

.version 9.0
.target sm_100
.address_size 64

	// .globl	_Z19init_random_weightsPdiij
.global .align 4 .b8 precalc_xorwow_matrix[102400];
.global .align 4 .b8 precalc_xorwow_offset_matrix[102400];
.global .align 4 .b8 mrg32k3aM1[2304];
.global .align 4 .b8 mrg32k3aM2[2304];
.global .align 4 .b8 mrg32k3aM1SubSeq[2016];
.global .align 4 .b8 mrg32k3aM2SubSeq[2016];
.global .align 4 .b8 mrg32k3aM1Seq[2304];
.global .align 4 .b8 mrg32k3aM2Seq[2304];
.const .align 8 .b8 __cr_lgamma_table[72];
// _ZZ21forward_kernel_sharedPKdS0_S0_S0_S0_PdS1_iE7s_input has been demoted
// _ZZ21forward_kernel_sharedPKdS0_S0_S0_S0_PdS1_iE8s_hidden has been demoted
// _ZZ31compute_gradients_kernel_sharedPKdS0_S0_S0_S0_PdS1_S1_S1_iE7s_input has been demoted
// _ZZ31compute_gradients_kernel_sharedPKdS0_S0_S0_S0_PdS1_S1_S1_iE8s_hidden has been demoted
// _ZZ31compute_gradients_kernel_sharedPKdS0_S0_S0_S0_PdS1_S1_S1_iE14s_delta_output has been demoted
.extern .shared .align 16 .b8 shared_mem[];

.visible .entry _Z19init_random_weightsPdiij(
	.param .u64 .ptr .align 1 _Z19init_random_weightsPdiij_param_0,
	.param .u32 _Z19init_random_weightsPdiij_param_1,
	.param .u32 _Z19init_random_weightsPdiij_param_2,
	.param .u32 _Z19init_random_weightsPdiij_param_3
)
{
	.reg .pred 	%p<2>;
	.reg .b32 	%r<33>;
	.reg .b64 	%rd<8>;
	.reg .b64 	%fd<9>;

	ld.param.u64 	%rd1, [_Z19init_random_weightsPdiij_param_0];
	ld.param.u32 	%r4, [_Z19init_random_weightsPdiij_param_1];
	ld.param.u32 	%r2, [_Z19init_random_weightsPdiij_param_2];
	ld.param.u32 	%r3, [_Z19init_random_weightsPdiij_param_3];
	mov.u32 	%r5, %ctaid.x;
	mov.u32 	%r6, %ntid.x;
	mov.u32 	%r7, %tid.x;
	mad.lo.s32 	%r1, %r5, %r6, %r7;
	mul.lo.s32 	%r8, %r2, %r4;
	setp.ge.s32 	%p1, %r1, %r8;
	@%p1 bra 	$L__BB0_2;
	cvta.to.global.u64 	%rd2, %rd1;
	add.s32 	%r9, %r3, %r1;
	xor.b32  	%r10, %r9, -1429050551;
	mul.lo.s32 	%r11, %r10, 1099087573;
	add.s32 	%r12, %r11, 123456789;
	xor.b32  	%r13, %r11, 362436069;
	add.s32 	%r14, %r11, 5783321;
	cvt.rn.f64.s32 	%fd1, %r2;
	mov.f64 	%fd2, 0d4000000000000000;
	div.rn.f64 	%fd3, %fd2, %fd1;
	sqrt.rn.f64 	%fd4, %fd3;
	shr.u32 	%r15, %r12, 2;
	xor.b32  	%r16, %r15, %r12;
	shl.b32 	%r17, %r14, 4;
	shl.b32 	%r18, %r16, 1;
	xor.b32  	%r19, %r17, %r18;
	xor.b32  	%r20, %r19, %r14;
	xor.b32  	%r21, %r20, %r16;
	add.s32 	%r22, %r11, %r21;
	add.s32 	%r23, %r22, -637770787;
	shr.u32 	%r24, %r13, 2;
	xor.b32  	%r25, %r24, %r13;
	shl.b32 	%r26, %r21, 4;
	shl.b32 	%r27, %r25, 1;
	xor.b32  	%r28, %r27, %r26;
	xor.b32  	%r29, %r28, %r25;
	xor.b32  	%r30, %r29, %r21;
	add.s32 	%r31, %r11, %r30;
	add.s32 	%r32, %r31, -637408350;
	cvt.u64.u32 	%rd3, %r23;
	mul.wide.u32 	%rd4, %r32, 2097152;
	xor.b64  	%rd5, %rd4, %rd3;
	cvt.rn.f64.u64 	%fd5, %rd5;
	fma.rn.f64 	%fd6, %fd5, 0d3CA0000000000000, 0d3C90000000000000;
	fma.rn.f64 	%fd7, %fd6, 0d4000000000000000, 0dBFF0000000000000;
	mul.f64 	%fd8, %fd4, %fd7;
	mul.wide.s32 	%rd6, %r1, 8;
	add.s64 	%rd7, %rd2, %rd6;
	st.global.f64 	[%rd7], %fd8;
$L__BB0_2:
	ret;

}
	// .globl	_Z11init_biasesPdi
.visible .entry _Z11init_biasesPdi(
	.param .u64 .ptr .align 1 _Z11init_biasesPdi_param_0,
	.param .u32 _Z11init_biasesPdi_param_1
)
{
	.reg .pred 	%p<2>;
	.reg .b32 	%r<6>;
	.reg .b64 	%rd<6>;

	ld.param.u64 	%rd1, [_Z11init_biasesPdi_param_0];
	ld.param.u32 	%r2, [_Z11init_biasesPdi_param_1];
	mov.u32 	%r3, %ctaid.x;
	mov.u32 	%r4, %ntid.x;
	mov.u32 	%r5, %tid.x;
	mad.lo.s32 	%r1, %r3, %r4, %r5;
	setp.ge.s32 	%p1, %r1, %r2;
	@%p1 bra 	$L__BB1_2;
	cvta.to.global.u64 	%rd2, %rd1;
	mul.wide.s32 	%rd3, %r1, 8;
	add.s64 	%rd4, %rd2, %rd3;
	mov.b64 	%rd5, 0;
	st.global.u64 	[%rd4], %rd5;
$L__BB1_2:
	ret;

}
	// .globl	_Z11zero_bufferPdm
.visible .entry _Z11zero_bufferPdm(
	.param .u64 .ptr .align 1 _Z11zero_bufferPdm_param_0,
	.param .u64 _Z11zero_bufferPdm_param_1
)
{
	.reg .pred 	%p<2>;
	.reg .b32 	%r<5>;
	.reg .b64 	%rd<8>;

	ld.param.u64 	%rd2, [_Z11zero_bufferPdm_param_0];
	ld.param.u64 	%rd3, [_Z11zero_bufferPdm_param_1];
	mov.u32 	%r1, %ctaid.x;
	mov.u32 	%r2, %ntid.x;
	mov.u32 	%r3, %tid.x;
	mad.lo.s32 	%r4, %r1, %r2, %r3;
	cvt.s64.s32 	%rd1, %r4;
	setp.le.u64 	%p1, %rd3, %rd1;
	@%p1 bra 	$L__BB2_2;
	cvta.to.global.u64 	%rd4, %rd2;
	shl.b64 	%rd5, %rd1, 3;
	add.s64 	%rd6, %rd4, %rd5;
	mov.b64 	%rd7, 0;
	st.global.u64 	[%rd6], %rd7;
$L__BB2_2:
	ret;

}
	// .globl	_Z21forward_kernel_sharedPKdS0_S0_S0_S0_PdS1_i
.visible .entry _Z21forward_kernel_sharedPKdS0_S0_S0_S0_PdS1_i(
	.param .u64 .ptr .align 1 _Z21forward_kernel_sharedPKdS0_S0_S0_S0_PdS1_i_param_0,
	.param .u64 .ptr .align 1 _Z21forward_kernel_sharedPKdS0_S0_S0_S0_PdS1_i_param_1,
	.param .u64 .ptr .align 1 _Z21forward_kernel_sharedPKdS0_S0_S0_S0_PdS1_i_param_2,
	.param .u64 .ptr .align 1 _Z21forward_kernel_sharedPKdS0_S0_S0_S0_PdS1_i_param_3,
	.param .u64 .ptr .align 1 _Z21forward_kernel_sharedPKdS0_S0_S0_S0_PdS1_i_param_4,
	.param .u64 .ptr .align 1 _Z21forward_kernel_sharedPKdS0_S0_S0_S0_PdS1_i_param_5,
	.param .u64 .ptr .align 1 _Z21forward_kernel_sharedPKdS0_S0_S0_S0_PdS1_i_param_6,
	.param .u32 _Z21forward_kernel_sharedPKdS0_S0_S0_S0_PdS1_i_param_7
)
{
	.reg .pred 	%p<18>;
	.reg .b32 	%r<150>;
	.reg .b64 	%rd<57>;
	.reg .b64 	%fd<114>;
	// demoted variable
	.shared .align 8 .b8 _ZZ21forward_kernel_sharedPKdS0_S0_S0_S0_PdS1_iE7s_input[6272];
	// demoted variable
	.shared .align 8 .b8 _ZZ21forward_kernel_sharedPKdS0_S0_S0_S0_PdS1_iE8s_hidden[1024];
	ld.param.u64 	%rd18, [_Z21forward_kernel_sharedPKdS0_S0_S0_S0_PdS1_i_param_0];
	ld.param.u64 	%rd13, [_Z21forward_kernel_sharedPKdS0_S0_S0_S0_PdS1_i_param_1];
	ld.param.u64 	%rd14, [_Z21forward_kernel_sharedPKdS0_S0_S0_S0_PdS1_i_param_2];
	ld.param.u64 	%rd15, [_Z21forward_kernel_sharedPKdS0_S0_S0_S0_PdS1_i_param_3];
	ld.param.u64 	%rd16, [_Z21forward_kernel_sharedPKdS0_S0_S0_S0_PdS1_i_param_4];
	ld.param.u64 	%rd19, [_Z21forward_kernel_sharedPKdS0_S0_S0_S0_PdS1_i_param_5];
	ld.param.u64 	%rd17, [_Z21forward_kernel_sharedPKdS0_S0_S0_S0_PdS1_i_param_6];
	ld.param.u32 	%r81, [_Z21forward_kernel_sharedPKdS0_S0_S0_S0_PdS1_i_param_7];
	cvta.to.global.u64 	%rd1, %rd18;
	cvta.to.global.u64 	%rd2, %rd19;
	mov.u32 	%r147, %tid.x;
	mov.u32 	%r2, %ctaid.y;
	setp.ge.s32 	%p1, %r2, %r81;
	@%p1 bra 	$L__BB3_23;
	mov.u32 	%r3, %ntid.x;
	mul.lo.s32 	%r4, %r2, 784;
	setp.gt.u32 	%p2, %r147, 783;
	@%p2 bra 	$L__BB3_8;
	add.s32 	%r82, %r147, %r3;
	max.u32 	%r83, %r82, 784;
	setp.lt.u32 	%p3, %r82, 784;
	selp.u32 	%r84, 1, 0, %p3;
	add.s32 	%r85, %r82, %r84;
	sub.s32 	%r86, %r83, %r85;
	div.u32 	%r87, %r86, %r3;
	add.s32 	%r5, %r87, %r84;
	and.b32  	%r88, %r5, 3;
	setp.eq.s32 	%p4, %r88, 3;
	mov.u32 	%r136, %r147;
	@%p4 bra 	$L__BB3_5;
	add.s32 	%r89, %r5, 1;
	and.b32  	%r90, %r89, 3;
	shl.b32 	%r91, %r147, 3;
	mov.u32 	%r92, _ZZ21forward_kernel_sharedPKdS0_S0_S0_S0_PdS1_iE7s_input;
	add.s32 	%r129, %r92, %r91;
	shl.b32 	%r7, %r3, 3;
	add.s32 	%r93, %r147, %r4;
	mul.wide.u32 	%rd20, %r93, 8;
	add.s64 	%rd55, %rd1, %rd20;
	mul.wide.u32 	%rd4, %r3, 8;
	neg.s32 	%r128, %r90;
	mad.lo.s32 	%r136, %r3, %r90, %r147;
$L__BB3_4:
	.pragma "nounroll";
	ld.global.nc.f64 	%fd7, [%rd55];
	st.shared.f64 	[%r129], %fd7;
	add.s32 	%r129, %r129, %r7;
	add.s64 	%rd55, %rd55, %rd4;
	add.s32 	%r128, %r128, 1;
	setp.ne.s32 	%p5, %r128, 0;
	@%p5 bra 	$L__BB3_4;
$L__BB3_5:
	setp.lt.u32 	%p6, %r5, 3;
	@%p6 bra 	$L__BB3_8;
	shl.b32 	%r15, %r3, 2;
	shl.b32 	%r16, %r3, 3;
	shl.b32 	%r94, %r136, 3;
	mov.u32 	%r95, _ZZ21forward_kernel_sharedPKdS0_S0_S0_S0_PdS1_iE7s_input;
	add.s32 	%r135, %r95, %r94;
	shl.b32 	%r18, %r3, 5;
	shl.b32 	%r19, %r3, 4;
	mul.lo.s32 	%r20, %r3, 24;
	add.s32 	%r131, %r136, %r4;
	add.s32 	%r134, %r131, %r3;
	shl.b32 	%r96, %r3, 1;
	add.s32 	%r133, %r131, %r96;
	mad.lo.s32 	%r132, %r3, 3, %r131;
$L__BB3_7:
	mul.wide.u32 	%rd21, %r131, 8;
	add.s64 	%rd22, %rd1, %rd21;
	ld.global.nc.f64 	%fd8, [%rd22];
	st.shared.f64 	[%r135], %fd8;
	mul.wide.u32 	%rd23, %r134, 8;
	add.s64 	%rd24, %rd1, %rd23;
	ld.global.nc.f64 	%fd9, [%rd24];
	add.s32 	%r97, %r135, %r16;
	st.shared.f64 	[%r97], %fd9;
	mul.wide.u32 	%rd25, %r133, 8;
	add.s64 	%rd26, %rd1, %rd25;
	ld.global.nc.f64 	%fd10, [%rd26];
	add.s32 	%r98, %r135, %r19;
	st.shared.f64 	[%r98], %fd10;
	mul.wide.u32 	%rd27, %r132, 8;
	add.s64 	%rd28, %rd1, %rd27;
	ld.global.nc.f64 	%fd11, [%rd28];
	add.s32 	%r99, %r135, %r20;
	st.shared.f64 	[%r99], %fd11;
	add.s32 	%r136, %r136, %r15;
	add.s32 	%r135, %r135, %r18;
	add.s32 	%r134, %r134, %r15;
	add.s32 	%r133, %r133, %r15;
	add.s32 	%r132, %r132, %r15;
	add.s32 	%r131, %r131, %r15;
	setp.lt.u32 	%p7, %r136, 784;
	@%p7 bra 	$L__BB3_7;
$L__BB3_8:
	bar.sync 	0;
	mov.u32 	%r100, %ctaid.x;
	mad.lo.s32 	%r37, %r100, %r3, %r147;
	setp.gt.s32 	%p8, %r37, 127;
	@%p8 bra 	$L__BB3_12;
	cvta.to.global.u64 	%rd29, %rd14;
	mul.wide.s32 	%rd30, %r37, 8;
	add.s64 	%rd31, %rd29, %rd30;
	mul.lo.s32 	%r137, %r37, 784;
	ld.global.nc.f64 	%fd112, [%rd31];
	cvta.to.global.u64 	%rd32, %rd13;
	add.s64 	%rd7, %rd32, 64;
	mov.b32 	%r138, 64;
	mov.u32 	%r102, _ZZ21forward_kernel_sharedPKdS0_S0_S0_S0_PdS1_iE7s_input;
$L__BB3_10:
	mul.wide.s32 	%rd33, %r137, 8;
	add.s64 	%rd34, %rd7, %rd33;
	ld.global.nc.f64 	%fd12, [%rd34+-64];
	add.s32 	%r103, %r102, %r138;
	ld.shared.f64 	%fd13, [%r103+-64];
	fma.rn.f64 	%fd14, %fd12, %fd13, %fd112;
	ld.global.nc.f64 	%fd15, [%rd34+-56];
	ld.shared.f64 	%fd16, [%r103+-56];
	fma.rn.f64 	%fd17, %fd15, %fd16, %fd14;
	ld.global.nc.f64 	%fd18, [%rd34+-48];
	ld.shared.f64 	%fd19, [%r103+-48];
	fma.rn.f64 	%fd20, %fd18, %fd19, %fd17;
	ld.global.nc.f64 	%fd21, [%rd34+-40];
	ld.shared.f64 	%fd22, [%r103+-40];
	fma.rn.f64 	%fd23, %fd21, %fd22, %fd20;
	ld.global.nc.f64 	%fd24, [%rd34+-32];
	ld.shared.f64 	%fd25, [%r103+-32];
	fma.rn.f64 	%fd26, %fd24, %fd25, %fd23;
	ld.global.nc.f64 	%fd27, [%rd34+-24];
	ld.shared.f64 	%fd28, [%r103+-24];
	fma.rn.f64 	%fd29, %fd27, %fd28, %fd26;
	ld.global.nc.f64 	%fd30, [%rd34+-16];
	ld.shared.f64 	%fd31, [%r103+-16];
	fma.rn.f64 	%fd32, %fd30, %fd31, %fd29;
	ld.global.nc.f64 	%fd33, [%rd34+-8];
	ld.shared.f64 	%fd34, [%r103+-8];
	fma.rn.f64 	%fd35, %fd33, %fd34, %fd32;
	ld.global.nc.f64 	%fd36, [%rd34];
	ld.shared.f64 	%fd37, [%r103];
	fma.rn.f64 	%fd38, %fd36, %fd37, %fd35;
	ld.global.nc.f64 	%fd39, [%rd34+8];
	ld.shared.f64 	%fd40, [%r103+8];
	fma.rn.f64 	%fd41, %fd39, %fd40, %fd38;
	ld.global.nc.f64 	%fd42, [%rd34+16];
	ld.shared.f64 	%fd43, [%r103+16];
	fma.rn.f64 	%fd44, %fd42, %fd43, %fd41;
	ld.global.nc.f64 	%fd45, [%rd34+24];
	ld.shared.f64 	%fd46, [%r103+24];
	fma.rn.f64 	%fd47, %fd45, %fd46, %fd44;
	ld.global.nc.f64 	%fd48, [%rd34+32];
	ld.shared.f64 	%fd49, [%r103+32];
	fma.rn.f64 	%fd50, %fd48, %fd49, %fd47;
	ld.global.nc.f64 	%fd51, [%rd34+40];
	ld.shared.f64 	%fd52, [%r103+40];
	fma.rn.f64 	%fd53, %fd51, %fd52, %fd50;
	ld.global.nc.f64 	%fd54, [%rd34+48];
	ld.shared.f64 	%fd55, [%r103+48];
	fma.rn.f64 	%fd56, %fd54, %fd55, %fd53;
	ld.global.nc.f64 	%fd57, [%rd34+56];
	ld.shared.f64 	%fd58, [%r103+56];
	fma.rn.f64 	%fd112, %fd57, %fd58, %fd56;
	add.s32 	%r138, %r138, 128;
	add.s32 	%r137, %r137, 16;
	setp.ne.s32 	%p9, %r138, 6336;
	@%p9 bra 	$L__BB3_10;
	max.f64 	%fd59, %fd112, 0d0000000000000000;
	shl.b32 	%r104, %r2, 7;
	add.s32 	%r105, %r104, %r37;
	mul.wide.s32 	%rd35, %r105, 8;
	add.s64 	%rd36, %rd2, %rd35;
	st.global.f64 	[%rd36], %fd59;
$L__BB3_12:
	bar.sync 	0;
	shl.b32 	%r43, %r2, 7;
	setp.gt.u32 	%p10, %r147, 127;
	@%p10 bra 	$L__BB3_19;
	add.s32 	%r106, %r147, %r3;
	max.u32 	%r107, %r106, 128;
	setp.lt.u32 	%p11, %r106, 128;
	selp.u32 	%r108, 1, 0, %p11;
	add.s32 	%r109, %r106, %r108;
	sub.s32 	%r110, %r107, %r109;
	div.u32 	%r111, %r110, %r3;
	add.s32 	%r44, %r111, %r108;
	and.b32  	%r112, %r44, 3;
	setp.eq.s32 	%p12, %r112, 3;
	@%p12 bra 	$L__BB3_16;
	add.s32 	%r113, %r44, 1;
	and.b32  	%r114, %r113, 3;
	shl.b32 	%r115, %r147, 3;
	mov.u32 	%r116, _ZZ21forward_kernel_sharedPKdS0_S0_S0_S0_PdS1_iE8s_hidden;
	add.s32 	%r140, %r116, %r115;
	shl.b32 	%r46, %r3, 3;
	add.s32 	%r117, %r147, %r43;
	mul.wide.u32 	%rd37, %r117, 8;
	add.s64 	%rd56, %rd2, %rd37;
	mul.wide.u32 	%rd9, %r3, 8;
	neg.s32 	%r139, %r114;
	mad.lo.s32 	%r147, %r3, %r114, %r147;
$L__BB3_15:
	.pragma "nounroll";
	ld.global.f64 	%fd60, [%rd56];
	st.shared.f64 	[%r140], %fd60;
	add.s32 	%r140, %r140, %r46;
	add.s64 	%rd56, %rd56, %rd9;
	add.s32 	%r139, %r139, 1;
	setp.ne.s32 	%p13, %r139, 0;
	@%p13 bra 	$L__BB3_15;
$L__BB3_16:
	setp.lt.u32 	%p14, %r44, 3;
	@%p14 bra 	$L__BB3_19;
	shl.b32 	%r54, %r3, 2;
	shl.b32 	%r55, %r3, 3;
	shl.b32 	%r118, %r147, 3;
	mov.u32 	%r119, _ZZ21forward_kernel_sharedPKdS0_S0_S0_S0_PdS1_iE8s_hidden;
	add.s32 	%r146, %r119, %r118;
	shl.b32 	%r57, %r3, 5;
	shl.b32 	%r58, %r3, 4;
	mul.lo.s32 	%r59, %r3, 24;
	add.s32 	%r142, %r147, %r43;
	add.s32 	%r145, %r142, %r3;
	shl.b32 	%r120, %r3, 1;
	add.s32 	%r144, %r142, %r120;
	mad.lo.s32 	%r143, %r3, 3, %r142;
$L__BB3_18:
	mul.wide.u32 	%rd38, %r142, 8;
	add.s64 	%rd39, %rd2, %rd38;
	ld.global.f64 	%fd61, [%rd39];
	st.shared.f64 	[%r146], %fd61;
	mul.wide.u32 	%rd40, %r145, 8;
	add.s64 	%rd41, %rd2, %rd40;
	ld.global.f64 	%fd62, [%rd41];
	add.s32 	%r121, %r146, %r55;
	st.shared.f64 	[%r121], %fd62;
	mul.wide.u32 	%rd42, %r144, 8;
	add.s64 	%rd43, %rd2, %rd42;
	ld.global.f64 	%fd63, [%rd43];
	add.s32 	%r122, %r146, %r58;
	st.shared.f64 	[%r122], %fd63;
	mul.wide.u32 	%rd44, %r143, 8;
	add.s64 	%rd45, %rd2, %rd44;
	ld.global.f64 	%fd64, [%rd45];
	add.s32 	%r123, %r146, %r59;
	st.shared.f64 	[%r123], %fd64;
	add.s32 	%r147, %r147, %r54;
	add.s32 	%r146, %r146, %r57;
	add.s32 	%r145, %r145, %r54;
	add.s32 	%r144, %r144, %r54;
	add.s32 	%r143, %r143, %r54;
	add.s32 	%r142, %r142, %r54;
	setp.lt.u32 	%p15, %r147, 128;
	@%p15 bra 	$L__BB3_18;
$L__BB3_19:
	bar.sync 	0;
	setp.gt.s32 	%p16, %r37, 9;
	@%p16 bra 	$L__BB3_23;
	cvta.to.global.u64 	%rd46, %rd16;
	mul.wide.s32 	%rd47, %r37, 8;
	add.s64 	%rd48, %rd46, %rd47;
	shl.b32 	%r148, %r37, 7;
	ld.global.nc.f64 	%fd113, [%rd48];
	cvta.to.global.u64 	%rd49, %rd15;
	add.s64 	%rd12, %rd49, 64;
	mov.b32 	%r149, 64;
	mov.u32 	%r125, _ZZ21forward_kernel_sharedPKdS0_S0_S0_S0_PdS1_iE8s_hidden;
$L__BB3_21:
	mul.wide.s32 	%rd50, %r148, 8;
	add.s64 	%rd51, %rd12, %rd50;
	ld.global.nc.f64 	%fd65, [%rd51+-64];
	add.s32 	%r126, %r125, %r149;
	ld.shared.f64 	%fd66, [%r126+-64];
	fma.rn.f64 	%fd67, %fd65, %fd66, %fd113;
	ld.global.nc.f64 	%fd68, [%rd51+-56];
	ld.shared.f64 	%fd69, [%r126+-56];
	fma.rn.f64 	%fd70, %fd68, %fd69, %fd67;
	ld.global.nc.f64 	%fd71, [%rd51+-48];
	ld.shared.f64 	%fd72, [%r126+-48];
	fma.rn.f64 	%fd73, %fd71, %fd72, %fd70;
	ld.global.nc.f64 	%fd74, [%rd51+-40];
	ld.shared.f64 	%fd75, [%r126+-40];
	fma.rn.f64 	%fd76, %fd74, %fd75, %fd73;
	ld.global.nc.f64 	%fd77, [%rd51+-32];
	ld.shared.f64 	%fd78, [%r126+-32];
	fma.rn.f64 	%fd79, %fd77, %fd78, %fd76;
	ld.global.nc.f64 	%fd80, [%rd51+-24];
	ld.shared.f64 	%fd81, [%r126+-24];
	fma.rn.f64 	%fd82, %fd80, %fd81, %fd79;
	ld.global.nc.f64 	%fd83, [%rd51+-16];
	ld.shared.f64 	%fd84, [%r126+-16];
	fma.rn.f64 	%fd85, %fd83, %fd84, %fd82;
	ld.global.nc.f64 	%fd86, [%rd51+-8];
	ld.shared.f64 	%fd87, [%r126+-8];
	fma.rn.f64 	%fd88, %fd86, %fd87, %fd85;
	ld.global.nc.f64 	%fd89, [%rd51];
	ld.shared.f64 	%fd90, [%r126];
	fma.rn.f64 	%fd91, %fd89, %fd90, %fd88;
	ld.global.nc.f64 	%fd92, [%rd51+8];
	ld.shared.f64 	%fd93, [%r126+8];
	fma.rn.f64 	%fd94, %fd92, %fd93, %fd91;
	ld.global.nc.f64 	%fd95, [%rd51+16];
	ld.shared.f64 	%fd96, [%r126+16];
	fma.rn.f64 	%fd97, %fd95, %fd96, %fd94;
	ld.global.nc.f64 	%fd98, [%rd51+24];
	ld.shared.f64 	%fd99, [%r126+24];
	fma.rn.f64 	%fd100, %fd98, %fd99, %fd97;
	ld.global.nc.f64 	%fd101, [%rd51+32];
	ld.shared.f64 	%fd102, [%r126+32];
	fma.rn.f64 	%fd103, %fd101, %fd102, %fd100;
	ld.global.nc.f64 	%fd104, [%rd51+40];
	ld.shared.f64 	%fd105, [%r126+40];
	fma.rn.f64 	%fd106, %fd104, %fd105, %fd103;
	ld.global.nc.f64 	%fd107, [%rd51+48];
	ld.shared.f64 	%fd108, [%r126+48];
	fma.rn.f64 	%fd109, %fd107, %fd108, %fd106;
	ld.global.nc.f64 	%fd110, [%rd51+56];
	ld.shared.f64 	%fd111, [%r126+56];
	fma.rn.f64 	%fd113, %fd110, %fd111, %fd109;
	add.s32 	%r149, %r149, 128;
	add.s32 	%r148, %r148, 16;
	setp.ne.s32 	%p17, %r149, 1088;
	@%p17 bra 	$L__BB3_21;
	mad.lo.s32 	%r127, %r2, 10, %r37;
	cvta.to.global.u64 	%rd52, %rd17;
	mul.wide.s32 	%rd53, %r127, 8;
	add.s64 	%rd54, %rd52, %rd53;
	st.global.f64 	[%rd54], %fd113;
$L__BB3_23:
	ret;

}
	// .globl	_Z14softmax_kernelPdii
.visible .entry _Z14softmax_kernelPdii(
	.param .u64 .ptr .align 1 _Z14softmax_kernelPdii_param_0,
	.param .u32 _Z14softmax_kernelPdii_param_1,
	.param .u32 _Z14softmax_kernelPdii_param_2
)
{
	.reg .pred 	%p<35>;
	.reg .b32 	%r<127>;
	.reg .b32 	%f<7>;
	.reg .b64 	%rd<43>;
	.reg .b64 	%fd<136>;

	ld.param.u64 	%rd14, [_Z14softmax_kernelPdii_param_0];
	ld.param.u32 	%r43, [_Z14softmax_kernelPdii_param_1];
	ld.param.u32 	%r42, [_Z14softmax_kernelPdii_param_2];
	mov.u32 	%r126, %tid.x;
	mov.u32 	%r2, %ctaid.x;
	mov.u32 	%r3, %ntid.x;
	setp.ge.s32 	%p1, %r2, %r43;
	@%p1 bra 	$L__BB4_37;
	cvta.to.global.u64 	%rd1, %rd14;
	mul.lo.s32 	%r4, %r42, %r2;
	mul.wide.s32 	%rd15, %r4, 8;
	add.s64 	%rd2, %rd1, %rd15;
	setp.ge.s32 	%p2, %r126, %r42;
	mov.f64 	%fd128, 0dFFF0000000000000;
	@%p2 bra 	$L__BB4_7;
	add.s32 	%r44, %r126, %r3;
	max.u32 	%r45, %r42, %r44;
	setp.lt.u32 	%p3, %r44, %r42;
	selp.u32 	%r46, 1, 0, %p3;
	add.s32 	%r47, %r44, %r46;
	sub.s32 	%r48, %r45, %r47;
	div.u32 	%r49, %r48, %r3;
	add.s32 	%r5, %r49, %r46;
	and.b32  	%r50, %r5, 3;
	setp.eq.s32 	%p4, %r50, 3;
	mov.f64 	%fd128, 0dFFF0000000000000;
	mov.u32 	%r118, %r126;
	@%p4 bra 	$L__BB4_5;
	mul.wide.u32 	%rd17, %r126, 8;
	add.s64 	%rd18, %rd15, %rd17;
	add.s64 	%rd41, %rd1, %rd18;
	mul.wide.u32 	%rd4, %r3, 8;
	add.s32 	%r51, %r5, 1;
	and.b32  	%r52, %r51, 3;
	neg.s32 	%r116, %r52;
	mov.f64 	%fd128, 0dFFF0000000000000;
	mov.u32 	%r118, %r126;
$L__BB4_4:
	.pragma "nounroll";
	ld.global.f64 	%fd36, [%rd41];
	max.f64 	%fd128, %fd128, %fd36;
	add.s32 	%r118, %r118, %r3;
	add.s64 	%rd41, %rd41, %rd4;
	add.s32 	%r116, %r116, 1;
	setp.ne.s32 	%p5, %r116, 0;
	@%p5 bra 	$L__BB4_4;
$L__BB4_5:
	setp.lt.u32 	%p6, %r5, 3;
	@%p6 bra 	$L__BB4_7;
$L__BB4_6:
	mul.wide.u32 	%rd19, %r118, 8;
	add.s64 	%rd20, %rd2, %rd19;
	ld.global.f64 	%fd37, [%rd20];
	max.f64 	%fd38, %fd128, %fd37;
	add.s32 	%r53, %r118, %r3;
	mul.wide.u32 	%rd21, %r53, 8;
	add.s64 	%rd22, %rd2, %rd21;
	ld.global.f64 	%fd39, [%rd22];
	max.f64 	%fd40, %fd38, %fd39;
	add.s32 	%r54, %r53, %r3;
	mul.wide.u32 	%rd23, %r54, 8;
	add.s64 	%rd24, %rd2, %rd23;
	ld.global.f64 	%fd41, [%rd24];
	max.f64 	%fd42, %fd40, %fd41;
	add.s32 	%r55, %r54, %r3;
	mul.wide.u32 	%rd25, %r55, 8;
	add.s64 	%rd26, %rd2, %rd25;
	ld.global.f64 	%fd43, [%rd26];
	max.f64 	%fd128, %fd42, %fd43;
	add.s32 	%r118, %r55, %r3;
	setp.lt.s32 	%p7, %r118, %r42;
	@%p7 bra 	$L__BB4_6;
$L__BB4_7:
	shl.b32 	%r56, %r126, 3;
	mov.u32 	%r57, shared_mem;
	add.s32 	%r14, %r57, %r56;
	st.shared.f64 	[%r14], %fd128;
	bar.sync 	0;
	setp.lt.u32 	%p8, %r3, 2;
	@%p8 bra 	$L__BB4_12;
	mov.u32 	%r120, %r3;
$L__BB4_9:
	shr.u32 	%r16, %r120, 1;
	setp.ge.u32 	%p9, %r126, %r16;
	@%p9 bra 	$L__BB4_11;
	ld.shared.f64 	%fd44, [%r14];
	shl.b32 	%r58, %r16, 3;
	add.s32 	%r59, %r14, %r58;
	ld.shared.f64 	%fd45, [%r59];
	max.f64 	%fd46, %fd44, %fd45;
	st.shared.f64 	[%r14], %fd46;
$L__BB4_11:
	bar.sync 	0;
	setp.gt.u32 	%p10, %r120, 3;
	mov.u32 	%r120, %r16;
	@%p10 bra 	$L__BB4_9;
$L__BB4_12:
	setp.ge.s32 	%p11, %r126, %r42;
	mov.f64 	%fd135, 0d0000000000000000;
	ld.shared.f64 	%fd8, [shared_mem];
	@%p11 bra 	$L__BB4_26;
	add.s32 	%r17, %r126, %r3;
	max.s32 	%r60, %r42, %r17;
	setp.lt.s32 	%p12, %r17, %r42;
	selp.u32 	%r61, 1, 0, %p12;
	add.s32 	%r62, %r17, %r61;
	sub.s32 	%r63, %r60, %r62;
	div.u32 	%r64, %r63, %r3;
	add.s32 	%r18, %r64, %r61;
	and.b32  	%r65, %r18, 1;
	setp.eq.b32 	%p13, %r65, 1;
	mov.f64 	%fd135, 0d0000000000000000;
	mov.u32 	%r122, %r126;
	@%p13 bra 	$L__BB4_18;
	mul.wide.u32 	%rd27, %r126, 8;
	add.s64 	%rd7, %rd2, %rd27;
	ld.global.f64 	%fd50, [%rd7];
	sub.f64 	%fd9, %fd50, %fd8;
	fma.rn.f64 	%fd51, %fd9, 0d3FF71547652B82FE, 0d4338000000000000;
	{
	.reg .b32 %temp; 
	mov.b64 	{%r19, %temp}, %fd51;
	}
	mov.f64 	%fd52, 0dC338000000000000;
	add.rn.f64 	%fd53, %fd51, %fd52;
	fma.rn.f64 	%fd54, %fd53, 0dBFE62E42FEFA39EF, %fd9;
	fma.rn.f64 	%fd55, %fd53, 0dBC7ABC9E3B39803F, %fd54;
	fma.rn.f64 	%fd56, %fd55, 0d3E5ADE1569CE2BDF, 0d3E928AF3FCA213EA;
	fma.rn.f64 	%fd57, %fd56, %fd55, 0d3EC71DEE62401315;
	fma.rn.f64 	%fd58, %fd57, %fd55, 0d3EFA01997C89EB71;
	fma.rn.f64 	%fd59, %fd58, %fd55, 0d3F2A01A014761F65;
	fma.rn.f64 	%fd60, %fd59, %fd55, 0d3F56C16C1852B7AF;
	fma.rn.f64 	%fd61, %fd60, %fd55, 0d3F81111111122322;
	fma.rn.f64 	%fd62, %fd61, %fd55, 0d3FA55555555502A1;
	fma.rn.f64 	%fd63, %fd62, %fd55, 0d3FC5555555555511;
	fma.rn.f64 	%fd64, %fd63, %fd55, 0d3FE000000000000B;
	fma.rn.f64 	%fd65, %fd64, %fd55, 0d3FF0000000000000;
	fma.rn.f64 	%fd66, %fd65, %fd55, 0d3FF0000000000000;
	{
	.reg .b32 %temp; 
	mov.b64 	{%r20, %temp}, %fd66;
	}
	{
	.reg .b32 %temp; 
	mov.b64 	{%temp, %r21}, %fd66;
	}
	shl.b32 	%r66, %r19, 20;
	add.s32 	%r67, %r66, %r21;
	mov.b64 	%fd129, {%r20, %r67};
	{
	.reg .b32 %temp; 
	mov.b64 	{%temp, %r68}, %fd9;
	}
	mov.b32 	%f4, %r68;
	abs.f32 	%f1, %f4;
	setp.lt.f32 	%p14, %f1, 0f4086232B;
	@%p14 bra 	$L__BB4_17;
	setp.lt.f64 	%p15, %fd9, 0d0000000000000000;
	add.f64 	%fd67, %fd9, 0d7FF0000000000000;
	selp.f64 	%fd129, 0d0000000000000000, %fd67, %p15;
	setp.geu.f32 	%p16, %f1, 0f40874800;
	@%p16 bra 	$L__BB4_17;
	shr.u32 	%r69, %r19, 31;
	add.s32 	%r70, %r19, %r69;
	shr.s32 	%r71, %r70, 1;
	shl.b32 	%r72, %r71, 20;
	add.s32 	%r73, %r21, %r72;
	mov.b64 	%fd68, {%r20, %r73};
	sub.s32 	%r74, %r19, %r71;
	shl.b32 	%r75, %r74, 20;
	add.s32 	%r76, %r75, 1072693248;
	mov.b32 	%r77, 0;
	mov.b64 	%fd69, {%r77, %r76};
	mul.f64 	%fd129, %fd69, %fd68;
$L__BB4_17:
	st.global.f64 	[%rd7], %fd129;
	add.f64 	%fd135, %fd129, 0d0000000000000000;
	mov.u32 	%r122, %r17;
$L__BB4_18:
	setp.eq.s32 	%p17, %r18, 0;
	@%p17 bra 	$L__BB4_26;
$L__BB4_19:
	mul.wide.u32 	%rd28, %r122, 8;
	add.s64 	%rd8, %rd2, %rd28;
	ld.global.f64 	%fd70, [%rd8];
	sub.f64 	%fd18, %fd70, %fd8;
	fma.rn.f64 	%fd71, %fd18, 0d3FF71547652B82FE, 0d4338000000000000;
	{
	.reg .b32 %temp; 
	mov.b64 	{%r24, %temp}, %fd71;
	}
	mov.f64 	%fd72, 0dC338000000000000;
	add.rn.f64 	%fd73, %fd71, %fd72;
	fma.rn.f64 	%fd74, %fd73, 0dBFE62E42FEFA39EF, %fd18;
	fma.rn.f64 	%fd75, %fd73, 0dBC7ABC9E3B39803F, %fd74;
	fma.rn.f64 	%fd76, %fd75, 0d3E5ADE1569CE2BDF, 0d3E928AF3FCA213EA;
	fma.rn.f64 	%fd77, %fd76, %fd75, 0d3EC71DEE62401315;
	fma.rn.f64 	%fd78, %fd77, %fd75, 0d3EFA01997C89EB71;
	fma.rn.f64 	%fd79, %fd78, %fd75, 0d3F2A01A014761F65;
	fma.rn.f64 	%fd80, %fd79, %fd75, 0d3F56C16C1852B7AF;
	fma.rn.f64 	%fd81, %fd80, %fd75, 0d3F81111111122322;
	fma.rn.f64 	%fd82, %fd81, %fd75, 0d3FA55555555502A1;
	fma.rn.f64 	%fd83, %fd82, %fd75, 0d3FC5555555555511;
	fma.rn.f64 	%fd84, %fd83, %fd75, 0d3FE000000000000B;
	fma.rn.f64 	%fd85, %fd84, %fd75, 0d3FF0000000000000;
	fma.rn.f64 	%fd86, %fd85, %fd75, 0d3FF0000000000000;
	{
	.reg .b32 %temp; 
	mov.b64 	{%r25, %temp}, %fd86;
	}
	{
	.reg .b32 %temp; 
	mov.b64 	{%temp, %r26}, %fd86;
	}
	shl.b32 	%r78, %r24, 20;
	add.s32 	%r79, %r78, %r26;
	mov.b64 	%fd133, {%r25, %r79};
	{
	.reg .b32 %temp; 
	mov.b64 	{%temp, %r80}, %fd18;
	}
	mov.b32 	%f5, %r80;
	abs.f32 	%f2, %f5;
	setp.lt.f32 	%p18, %f2, 0f4086232B;
	@%p18 bra 	$L__BB4_22;
	setp.lt.f64 	%p19, %fd18, 0d0000000000000000;
	add.f64 	%fd87, %fd18, 0d7FF0000000000000;
	selp.f64 	%fd133, 0d0000000000000000, %fd87, %p19;
	setp.geu.f32 	%p20, %f2, 0f40874800;
	@%p20 bra 	$L__BB4_22;
	shr.u32 	%r81, %r24, 31;
	add.s32 	%r82, %r24, %r81;
	shr.s32 	%r83, %r82, 1;
	shl.b32 	%r84, %r83, 20;
	add.s32 	%r85, %r26, %r84;
	mov.b64 	%fd88, {%r25, %r85};
	sub.s32 	%r86, %r24, %r83;
	shl.b32 	%r87, %r86, 20;
	add.s32 	%r88, %r87, 1072693248;
	mov.b32 	%r89, 0;
	mov.b64 	%fd89, {%r89, %r88};
	mul.f64 	%fd133, %fd89, %fd88;
$L__BB4_22:
	st.global.f64 	[%rd8], %fd133;
	add.f64 	%fd23, %fd135, %fd133;
	add.s32 	%r27, %r122, %r3;
	mul.wide.u32 	%rd29, %r27, 8;
	add.s64 	%rd9, %rd2, %rd29;
	ld.global.f64 	%fd90, [%rd9];
	sub.f64 	%fd24, %fd90, %fd8;
	fma.rn.f64 	%fd91, %fd24, 0d3FF71547652B82FE, 0d4338000000000000;
	{
	.reg .b32 %temp; 
	mov.b64 	{%r28, %temp}, %fd91;
	}
	mov.f64 	%fd92, 0dC338000000000000;
	add.rn.f64 	%fd93, %fd91, %fd92;
	fma.rn.f64 	%fd94, %fd93, 0dBFE62E42FEFA39EF, %fd24;
	fma.rn.f64 	%fd95, %fd93, 0dBC7ABC9E3B39803F, %fd94;
	fma.rn.f64 	%fd96, %fd95, 0d3E5ADE1569CE2BDF, 0d3E928AF3FCA213EA;
	fma.rn.f64 	%fd97, %fd96, %fd95, 0d3EC71DEE62401315;
	fma.rn.f64 	%fd98, %fd97, %fd95, 0d3EFA01997C89EB71;
	fma.rn.f64 	%fd99, %fd98, %fd95, 0d3F2A01A014761F65;
	fma.rn.f64 	%fd100, %fd99, %fd95, 0d3F56C16C1852B7AF;
	fma.rn.f64 	%fd101, %fd100, %fd95, 0d3F81111111122322;
	fma.rn.f64 	%fd102, %fd101, %fd95, 0d3FA55555555502A1;
	fma.rn.f64 	%fd103, %fd102, %fd95, 0d3FC5555555555511;
	fma.rn.f64 	%fd104, %fd103, %fd95, 0d3FE000000000000B;
	fma.rn.f64 	%fd105, %fd104, %fd95, 0d3FF0000000000000;
	fma.rn.f64 	%fd106, %fd105, %fd95, 0d3FF0000000000000;
	{
	.reg .b32 %temp; 
	mov.b64 	{%r29, %temp}, %fd106;
	}
	{
	.reg .b32 %temp; 
	mov.b64 	{%temp, %r30}, %fd106;
	}
	shl.b32 	%r90, %r28, 20;
	add.s32 	%r91, %r90, %r30;
	mov.b64 	%fd134, {%r29, %r91};
	{
	.reg .b32 %temp; 
	mov.b64 	{%temp, %r92}, %fd24;
	}
	mov.b32 	%f6, %r92;
	abs.f32 	%f3, %f6;
	setp.lt.f32 	%p21, %f3, 0f4086232B;
	@%p21 bra 	$L__BB4_25;
	setp.lt.f64 	%p22, %fd24, 0d0000000000000000;
	add.f64 	%fd107, %fd24, 0d7FF0000000000000;
	selp.f64 	%fd134, 0d0000000000000000, %fd107, %p22;
	setp.geu.f32 	%p23, %f3, 0f40874800;
	@%p23 bra 	$L__BB4_25;
	shr.u32 	%r93, %r28, 31;
	add.s32 	%r94, %r28, %r93;
	shr.s32 	%r95, %r94, 1;
	shl.b32 	%r96, %r95, 20;
	add.s32 	%r97, %r30, %r96;
	mov.b64 	%fd108, {%r29, %r97};
	sub.s32 	%r98, %r28, %r95;
	shl.b32 	%r99, %r98, 20;
	add.s32 	%r100, %r99, 1072693248;
	mov.b32 	%r101, 0;
	mov.b64 	%fd109, {%r101, %r100};
	mul.f64 	%fd134, %fd109, %fd108;
$L__BB4_25:
	st.global.f64 	[%rd9], %fd134;
	add.f64 	%fd135, %fd23, %fd134;
	add.s32 	%r122, %r27, %r3;
	setp.lt.s32 	%p24, %r122, %r42;
	@%p24 bra 	$L__BB4_19;
$L__BB4_26:
	setp.lt.u32 	%p25, %r3, 2;
	st.shared.f64 	[%r14], %fd135;
	bar.sync 	0;
	@%p25 bra 	$L__BB4_31;
	mov.u32 	%r123, %r3;
$L__BB4_28:
	shr.u32 	%r33, %r123, 1;
	setp.ge.u32 	%p26, %r126, %r33;
	@%p26 bra 	$L__BB4_30;
	shl.b32 	%r102, %r33, 3;
	add.s32 	%r103, %r14, %r102;
	ld.shared.f64 	%fd110, [%r103];
	ld.shared.f64 	%fd111, [%r14];
	add.f64 	%fd112, %fd110, %fd111;
	st.shared.f64 	[%r14], %fd112;
$L__BB4_30:
	bar.sync 	0;
	setp.gt.u32 	%p27, %r123, 3;
	mov.u32 	%r123, %r33;
	@%p27 bra 	$L__BB4_28;
$L__BB4_31:
	setp.ge.s32 	%p28, %r126, %r42;
	ld.shared.f64 	%fd113, [shared_mem];
	setp.eq.f64 	%p29, %fd113, 0d0000000000000000;
	selp.f64 	%fd31, 0d3E112E0BE826D695, %fd113, %p29;
	@%p28 bra 	$L__BB4_37;
	add.s32 	%r104, %r126, %r3;
	max.s32 	%r105, %r42, %r104;
	setp.lt.s32 	%p30, %r104, %r42;
	selp.u32 	%r106, 1, 0, %p30;
	add.s32 	%r107, %r104, %r106;
	sub.s32 	%r108, %r105, %r107;
	div.u32 	%r109, %r108, %r3;
	add.s32 	%r34, %r109, %r106;
	and.b32  	%r110, %r34, 3;
	setp.eq.s32 	%p31, %r110, 3;
	@%p31 bra 	$L__BB4_35;
	add.s32 	%r111, %r34, 1;
	and.b32  	%r112, %r111, 3;
	mul.wide.u32 	%rd31, %r126, 8;
	add.s64 	%rd32, %rd15, %rd31;
	add.s64 	%rd42, %rd1, %rd32;
	mul.wide.u32 	%rd11, %r3, 8;
	neg.s32 	%r124, %r112;
	mad.lo.s32 	%r126, %r3, %r112, %r126;
$L__BB4_34:
	.pragma "nounroll";
	ld.global.f64 	%fd114, [%rd42];
	div.rn.f64 	%fd115, %fd114, %fd31;
	st.global.f64 	[%rd42], %fd115;
	add.s64 	%rd42, %rd42, %rd11;
	add.s32 	%r124, %r124, 1;
	setp.ne.s32 	%p32, %r124, 0;
	@%p32 bra 	$L__BB4_34;
$L__BB4_35:
	setp.lt.u32 	%p33, %r34, 3;
	@%p33 bra 	$L__BB4_37;
$L__BB4_36:
	mul.wide.u32 	%rd33, %r126, 8;
	add.s64 	%rd34, %rd2, %rd33;
	ld.global.f64 	%fd116, [%rd34];
	div.rn.f64 	%fd117, %fd116, %fd31;
	st.global.f64 	[%rd34], %fd117;
	add.s32 	%r113, %r126, %r3;
	mul.wide.u32 	%rd35, %r113, 8;
	add.s64 	%rd36, %rd2, %rd35;
	ld.global.f64 	%fd118, [%rd36];
	div.rn.f64 	%fd119, %fd118, %fd31;
	st.global.f64 	[%rd36], %fd119;
	add.s32 	%r114, %r113, %r3;
	mul.wide.u32 	%rd37, %r114, 8;
	add.s64 	%rd38, %rd2, %rd37;
	ld.global.f64 	%fd120, [%rd38];
	div.rn.f64 	%fd121, %fd120, %fd31;
	st.global.f64 	[%rd38], %fd121;
	add.s32 	%r115, %r114, %r3;
	mul.wide.u32 	%rd39, %r115, 8;
	add.s64 	%rd40, %rd2, %rd39;
	ld.global.f64 	%fd122, [%rd40];
	div.rn.f64 	%fd123, %fd122, %fd31;
	st.global.f64 	[%rd40], %fd123;
	add.s32 	%r126, %r115, %r3;
	setp.lt.s32 	%p34, %r126, %r42;
	@%p34 bra 	$L__BB4_36;
$L__BB4_37:
	ret;

}
	// .globl	_Z31compute_gradients_kernel_sharedPKdS0_S0_S0_S0_PdS1_S1_S1_i
.visible .entry _Z31compute_gradients_kernel_sharedPKdS0_S0_S0_S0_PdS1_S1_S1_i(
	.param .u64 .ptr .align 1 _Z31compute_gradients_kernel_sharedPKdS0_S0_S0_S0_PdS1_S1_S1_i_param_0,
	.param .u64 .ptr .align 1 _Z31compute_gradients_kernel_sharedPKdS0_S0_S0_S0_PdS1_S1_S1_i_param_1,
	.param .u64 .ptr .align 1 _Z31compute_gradients_kernel_sharedPKdS0_S0_S0_S0_PdS1_S1_S1_i_param_2,
	.param .u64 .ptr .align 1 _Z31compute_gradients_kernel_sharedPKdS0_S0_S0_S0_PdS1_S1_S1_i_param_3,
	.param .u64 .ptr .align 1 _Z31compute_gradients_kernel_sharedPKdS0_S0_S0_S0_PdS1_S1_S1_i_param_4,
	.param .u64 .ptr .align 1 _Z31compute_gradients_kernel_sharedPKdS0_S0_S0_S0_PdS1_S1_S1_i_param_5,
	.param .u64 .ptr .align 1 _Z31compute_gradients_kernel_sharedPKdS0_S0_S0_S0_PdS1_S1_S1_i_param_6,
	.param .u64 .ptr .align 1 _Z31compute_gradients_kernel_sharedPKdS0_S0_S0_S0_PdS1_S1_S1_i_param_7,
	.param .u64 .ptr .align 1 _Z31compute_gradients_kernel_sharedPKdS0_S0_S0_S0_PdS1_S1_S1_i_param_8,
	.param .u32 _Z31compute_gradients_kernel_sharedPKdS0_S0_S0_S0_PdS1_S1_S1_i_param_9
)
{
	.reg .pred 	%p<21>;
	.reg .b32 	%r<164>;
	.reg .b64 	%rd<66>;
	.reg .b64 	%fd<146>;
	// demoted variable
	.shared .align 8 .b8 _ZZ31compute_gradients_kernel_sharedPKdS0_S0_S0_S0_PdS1_S1_S1_iE7s_input[6272];
	// demoted variable
	.shared .align 8 .b8 _ZZ31compute_gradients_kernel_sharedPKdS0_S0_S0_S0_PdS1_S1_S1_iE8s_hidden[1024];
	// demoted variable
	.shared .align 8 .b8 _ZZ31compute_gradients_kernel_sharedPKdS0_S0_S0_S0_PdS1_S1_S1_iE14s_delta_output[80];
	ld.param.u64 	%rd26, [_Z31compute_gradients_kernel_sharedPKdS0_S0_S0_S0_PdS1_S1_S1_i_param_0];
	ld.param.u64 	%rd27, [_Z31compute_gradients_kernel_sharedPKdS0_S0_S0_S0_PdS1_S1_S1_i_param_1];
	ld.param.u64 	%rd19, [_Z31compute_gradients_kernel_sharedPKdS0_S0_S0_S0_PdS1_S1_S1_i_param_2];
	ld.param.u64 	%rd20, [_Z31compute_gradients_kernel_sharedPKdS0_S0_S0_S0_PdS1_S1_S1_i_param_3];
	ld.param.u64 	%rd22, [_Z31compute_gradients_kernel_sharedPKdS0_S0_S0_S0_PdS1_S1_S1_i_param_5];
	ld.param.u64 	%rd23, [_Z31compute_gradients_kernel_sharedPKdS0_S0_S0_S0_PdS1_S1_S1_i_param_6];
	ld.param.u64 	%rd24, [_Z31compute_gradients_kernel_sharedPKdS0_S0_S0_S0_PdS1_S1_S1_i_param_7];
	ld.param.u64 	%rd25, [_Z31compute_gradients_kernel_sharedPKdS0_S0_S0_S0_PdS1_S1_S1_i_param_8];
	ld.param.u32 	%r87, [_Z31compute_gradients_kernel_sharedPKdS0_S0_S0_S0_PdS1_S1_S1_i_param_9];
	cvta.to.global.u64 	%rd1, %rd26;
	cvta.to.global.u64 	%rd2, %rd27;
	mov.u32 	%r1, %tid.x;
	mov.u32 	%r2, %ctaid.y;
	setp.ge.s32 	%p1, %r2, %r87;
	@%p1 bra 	$L__BB5_24;
	mov.u32 	%r3, %ntid.x;
	mul.lo.s32 	%r4, %r2, 784;
	shl.b32 	%r5, %r2, 7;
	setp.gt.u32 	%p2, %r1, 783;
	@%p2 bra 	$L__BB5_8;
	add.s32 	%r88, %r1, %r3;
	max.u32 	%r89, %r88, 784;
	setp.lt.u32 	%p3, %r88, 784;
	selp.u32 	%r90, 1, 0, %p3;
	add.s32 	%r91, %r88, %r90;
	sub.s32 	%r92, %r89, %r91;
	div.u32 	%r93, %r92, %r3;
	add.s32 	%r6, %r93, %r90;
	and.b32  	%r94, %r6, 3;
	setp.eq.s32 	%p4, %r94, 3;
	mov.u32 	%r151, %r1;
	@%p4 bra 	$L__BB5_5;
	add.s32 	%r95, %r6, 1;
	and.b32  	%r96, %r95, 3;
	shl.b32 	%r97, %r1, 3;
	mov.u32 	%r98, _ZZ31compute_gradients_kernel_sharedPKdS0_S0_S0_S0_PdS1_S1_S1_iE7s_input;
	add.s32 	%r141, %r98, %r97;
	shl.b32 	%r8, %r3, 3;
	add.s32 	%r99, %r1, %r4;
	mul.wide.u32 	%rd28, %r99, 8;
	add.s64 	%rd63, %rd1, %rd28;
	mul.wide.u32 	%rd4, %r3, 8;
	neg.s32 	%r140, %r96;
	mad.lo.s32 	%r151, %r3, %r96, %r1;
$L__BB5_4:
	.pragma "nounroll";
	ld.global.nc.f64 	%fd3, [%rd63];
	st.shared.f64 	[%r141], %fd3;
	add.s32 	%r141, %r141, %r8;
	add.s64 	%rd63, %rd63, %rd4;
	add.s32 	%r140, %r140, 1;
	setp.ne.s32 	%p5, %r140, 0;
	@%p5 bra 	$L__BB5_4;
$L__BB5_5:
	setp.lt.u32 	%p6, %r6, 3;
	@%p6 bra 	$L__BB5_8;
	shl.b32 	%r16, %r3, 2;
	shl.b32 	%r17, %r3, 3;
	shl.b32 	%r100, %r151, 3;
	mov.u32 	%r101, _ZZ31compute_gradients_kernel_sharedPKdS0_S0_S0_S0_PdS1_S1_S1_iE7s_input;
	add.s32 	%r150, %r101, %r100;
	shl.b32 	%r19, %r3, 5;
	shl.b32 	%r20, %r3, 4;
	mul.lo.s32 	%r21, %r3, 24;
	add.s32 	%r146, %r151, %r4;
	add.s32 	%r149, %r146, %r3;
	shl.b32 	%r102, %r3, 1;
	add.s32 	%r148, %r146, %r102;
	mad.lo.s32 	%r147, %r3, 3, %r146;
$L__BB5_7:
	mul.wide.u32 	%rd29, %r146, 8;
	add.s64 	%rd30, %rd1, %rd29;
	ld.global.nc.f64 	%fd4, [%rd30];
	st.shared.f64 	[%r150], %fd4;
	mul.wide.u32 	%rd31, %r149, 8;
	add.s64 	%rd32, %rd1, %rd31;
	ld.global.nc.f64 	%fd5, [%rd32];
	add.s32 	%r103, %r150, %r17;
	st.shared.f64 	[%r103], %fd5;
	mul.wide.u32 	%rd33, %r148, 8;
	add.s64 	%rd34, %rd1, %rd33;
	ld.global.nc.f64 	%fd6, [%rd34];
	add.s32 	%r104, %r150, %r20;
	st.shared.f64 	[%r104], %fd6;
	mul.wide.u32 	%rd35, %r147, 8;
	add.s64 	%rd36, %rd1, %rd35;
	ld.global.nc.f64 	%fd7, [%rd36];
	add.s32 	%r105, %r150, %r21;
	st.shared.f64 	[%r105], %fd7;
	add.s32 	%r151, %r151, %r16;
	add.s32 	%r150, %r150, %r19;
	add.s32 	%r149, %r149, %r16;
	add.s32 	%r148, %r148, %r16;
	add.s32 	%r147, %r147, %r16;
	add.s32 	%r146, %r146, %r16;
	setp.lt.u32 	%p7, %r151, 784;
	@%p7 bra 	$L__BB5_7;
$L__BB5_8:
	setp.gt.u32 	%p8, %r1, 127;
	@%p8 bra 	$L__BB5_15;
	add.s32 	%r106, %r1, %r3;
	max.u32 	%r107, %r106, 128;
	setp.lt.u32 	%p9, %r106, 128;
	selp.u32 	%r108, 1, 0, %p9;
	add.s32 	%r109, %r106, %r108;
	sub.s32 	%r110, %r107, %r109;
	div.u32 	%r111, %r110, %r3;
	add.s32 	%r26, %r111, %r108;
	and.b32  	%r112, %r26, 3;
	setp.eq.s32 	%p10, %r112, 3;
	mov.u32 	%r157, %r1;
	@%p10 bra 	$L__BB5_12;
	add.s32 	%r113, %r26, 1;
	and.b32  	%r114, %r113, 3;
	shl.b32 	%r115, %r1, 3;
	mov.u32 	%r116, _ZZ31compute_gradients_kernel_sharedPKdS0_S0_S0_S0_PdS1_S1_S1_iE8s_hidden;
	add.s32 	%r144, %r116, %r115;
	shl.b32 	%r28, %r3, 3;
	add.s32 	%r117, %r1, %r5;
	mul.wide.u32 	%rd37, %r117, 8;
	add.s64 	%rd64, %rd2, %rd37;
	mul.wide.u32 	%rd8, %r3, 8;
	neg.s32 	%r143, %r114;
	mad.lo.s32 	%r157, %r3, %r114, %r1;
$L__BB5_11:
	.pragma "nounroll";
	ld.global.nc.f64 	%fd8, [%rd64];
	st.shared.f64 	[%r144], %fd8;
	add.s32 	%r144, %r144, %r28;
	add.s64 	%rd64, %rd64, %rd8;
	add.s32 	%r143, %r143, 1;
	setp.ne.s32 	%p11, %r143, 0;
	@%p11 bra 	$L__BB5_11;
$L__BB5_12:
	setp.lt.u32 	%p12, %r26, 3;
	@%p12 bra 	$L__BB5_15;
	shl.b32 	%r36, %r3, 2;
	shl.b32 	%r37, %r3, 3;
	shl.b32 	%r118, %r157, 3;
	mov.u32 	%r119, _ZZ31compute_gradients_kernel_sharedPKdS0_S0_S0_S0_PdS1_S1_S1_iE8s_hidden;
	add.s32 	%r156, %r119, %r118;
	shl.b32 	%r39, %r3, 5;
	shl.b32 	%r40, %r3, 4;
	mul.lo.s32 	%r41, %r3, 24;
	add.s32 	%r152, %r157, %r5;
	add.s32 	%r155, %r152, %r3;
	shl.b32 	%r120, %r3, 1;
	add.s32 	%r154, %r152, %r120;
	mad.lo.s32 	%r153, %r3, 3, %r152;
$L__BB5_14:
	mul.wide.u32 	%rd38, %r152, 8;
	add.s64 	%rd39, %rd2, %rd38;
	ld.global.nc.f64 	%fd9, [%rd39];
	st.shared.f64 	[%r156], %fd9;
	mul.wide.u32 	%rd40, %r155, 8;
	add.s64 	%rd41, %rd2, %rd40;
	ld.global.nc.f64 	%fd10, [%rd41];
	add.s32 	%r121, %r156, %r37;
	st.shared.f64 	[%r121], %fd10;
	mul.wide.u32 	%rd42, %r154, 8;
	add.s64 	%rd43, %rd2, %rd42;
	ld.global.nc.f64 	%fd11, [%rd43];
	add.s32 	%r122, %r156, %r40;
	st.shared.f64 	[%r122], %fd11;
	mul.wide.u32 	%rd44, %r153, 8;
	add.s64 	%rd45, %rd2, %rd44;
	ld.global.nc.f64 	%fd12, [%rd45];
	add.s32 	%r123, %r156, %r41;
	st.shared.f64 	[%r123], %fd12;
	add.s32 	%r157, %r157, %r36;
	add.s32 	%r156, %r156, %r39;
	add.s32 	%r155, %r155, %r36;
	add.s32 	%r154, %r154, %r36;
	add.s32 	%r153, %r153, %r36;
	add.s32 	%r152, %r152, %r36;
	setp.lt.u32 	%p13, %r157, 128;
	@%p13 bra 	$L__BB5_14;
$L__BB5_15:
	setp.gt.u32 	%p14, %r1, 9;
	@%p14 bra 	$L__BB5_18;
	shl.b32 	%r124, %r1, 3;
	mov.u32 	%r125, _ZZ31compute_gradients_kernel_sharedPKdS0_S0_S0_S0_PdS1_S1_S1_iE14s_delta_output;
	add.s32 	%r158, %r125, %r124;
	shl.b32 	%r59, %r3, 3;
	mad.lo.s32 	%r126, %r2, 10, %r1;
	mul.wide.u32 	%rd65, %r126, 8;
	mul.wide.u32 	%rd12, %r3, 8;
	cvta.to.global.u64 	%rd13, %rd19;
	cvta.to.global.u64 	%rd14, %rd20;
	mov.u32 	%r159, %r1;
$L__BB5_17:
	add.s64 	%rd46, %rd13, %rd65;
	ld.global.nc.f64 	%fd13, [%rd46];
	add.s64 	%rd47, %rd14, %rd65;
	ld.global.nc.f64 	%fd14, [%rd47];
	sub.f64 	%fd15, %fd13, %fd14;
	st.shared.f64 	[%r158], %fd15;
	add.s32 	%r159, %r159, %r3;
	add.s32 	%r158, %r158, %r59;
	add.s64 	%rd65, %rd65, %rd12;
	setp.lt.u32 	%p15, %r159, 10;
	@%p15 bra 	$L__BB5_17;
$L__BB5_18:
	bar.sync 	0;
	mov.u32 	%r127, %ctaid.x;
	mad.lo.s32 	%r76, %r127, %r3, %r1;
	setp.gt.s32 	%p16, %r76, 9;
	@%p16 bra 	$L__BB5_21;
	shl.b32 	%r129, %r76, 3;
	mov.u32 	%r130, _ZZ31compute_gradients_kernel_sharedPKdS0_S0_S0_S0_PdS1_S1_S1_iE14s_delta_output;
	add.s32 	%r131, %r130, %r129;
	ld.shared.f64 	%fd1, [%r131];
	cvta.to.global.u64 	%rd48, %rd25;
	mul.wide.s32 	%rd49, %r76, 8;
	add.s64 	%rd50, %rd48, %rd49;
	atom.global.add.f64 	%fd16, [%rd50], %fd1;
	shl.b32 	%r160, %r76, 7;
	cvta.to.global.u64 	%rd51, %rd23;
	add.s64 	%rd17, %rd51, 64;
	mov.b32 	%r161, 64;
	mov.u32 	%r132, _ZZ31compute_gradients_kernel_sharedPKdS0_S0_S0_S0_PdS1_S1_S1_iE8s_hidden;
$L__BB5_20:
	mul.wide.s32 	%rd52, %r160, 8;
	add.s64 	%rd53, %rd17, %rd52;
	add.s32 	%r133, %r132, %r161;
	ld.shared.f64 	%fd17, [%r133+-64];
	mul.f64 	%fd18, %fd1, %fd17;
	atom.global.add.f64 	%fd19, [%rd53+-64], %fd18;
	ld.shared.f64 	%fd20, [%r133+-56];
	mul.f64 	%fd21, %fd1, %fd20;
	atom.global.add.f64 	%fd22, [%rd53+-56], %fd21;
	ld.shared.f64 	%fd23, [%r133+-48];
	mul.f64 	%fd24, %fd1, %fd23;
	atom.global.add.f64 	%fd25, [%rd53+-48], %fd24;
	ld.shared.f64 	%fd26, [%r133+-40];
	mul.f64 	%fd27, %fd1, %fd26;
	atom.global.add.f64 	%fd28, [%rd53+-40], %fd27;
	ld.shared.f64 	%fd29, [%r133+-32];
	mul.f64 	%fd30, %fd1, %fd29;
	atom.global.add.f64 	%fd31, [%rd53+-32], %fd30;
	ld.shared.f64 	%fd32, [%r133+-24];
	mul.f64 	%fd33, %fd1, %fd32;
	atom.global.add.f64 	%fd34, [%rd53+-24], %fd33;
	ld.shared.f64 	%fd35, [%r133+-16];
	mul.f64 	%fd36, %fd1, %fd35;
	atom.global.add.f64 	%fd37, [%rd53+-16], %fd36;
	ld.shared.f64 	%fd38, [%r133+-8];
	mul.f64 	%fd39, %fd1, %fd38;
	atom.global.add.f64 	%fd40, [%rd53+-8], %fd39;
	ld.shared.f64 	%fd41, [%r133];
	mul.f64 	%fd42, %fd1, %fd41;
	atom.global.add.f64 	%fd43, [%rd53], %fd42;
	ld.shared.f64 	%fd44, [%r133+8];
	mul.f64 	%fd45, %fd1, %fd44;
	atom.global.add.f64 	%fd46, [%rd53+8], %fd45;
	ld.shared.f64 	%fd47, [%r133+16];
	mul.f64 	%fd48, %fd1, %fd47;
	atom.global.add.f64 	%fd49, [%rd53+16], %fd48;
	ld.shared.f64 	%fd50, [%r133+24];
	mul.f64 	%fd51, %fd1, %fd50;
	atom.global.add.f64 	%fd52, [%rd53+24], %fd51;
	ld.shared.f64 	%fd53, [%r133+32];
	mul.f64 	%fd54, %fd1, %fd53;
	atom.global.add.f64 	%fd55, [%rd53+32], %fd54;
	ld.shared.f64 	%fd56, [%r133+40];
	mul.f64 	%fd57, %fd1, %fd56;
	atom.global.add.f64 	%fd58, [%rd53+40], %fd57;
	ld.shared.f64 	%fd59, [%r133+48];
	mul.f64 	%fd60, %fd1, %fd59;
	atom.global.add.f64 	%fd61, [%rd53+48], %fd60;
	ld.shared.f64 	%fd62, [%r133+56];
	mul.f64 	%fd63, %fd1, %fd62;
	atom.global.add.f64 	%fd64, [%rd53+56], %fd63;
	add.s32 	%r161, %r161, 128;
	add.s32 	%r160, %r160, 16;
	setp.ne.s32 	%p17, %r161, 1088;
	@%p17 bra 	$L__BB5_20;
$L__BB5_21:
	bar.sync 	0;
	setp.gt.s32 	%p18, %r76, 127;
	@%p18 bra 	$L__BB5_24;
	ld.param.u64 	%rd62, [_Z31compute_gradients_kernel_sharedPKdS0_S0_S0_S0_PdS1_S1_S1_i_param_4];
	ld.shared.f64 	%fd65, [_ZZ31compute_gradients_kernel_sharedPKdS0_S0_S0_S0_PdS1_S1_S1_iE14s_delta_output];
	cvta.to.global.u64 	%rd54, %rd62;
	mul.wide.s32 	%rd55, %r76, 8;
	add.s64 	%rd56, %rd54, %rd55;
	ld.global.nc.f64 	%fd66, [%rd56];
	fma.rn.f64 	%fd67, %fd65, %fd66, 0d0000000000000000;
	ld.shared.f64 	%fd68, [_ZZ31compute_gradients_kernel_sharedPKdS0_S0_S0_S0_PdS1_S1_S1_iE14s_delta_output+8];
	ld.global.nc.f64 	%fd69, [%rd56+1024];
	fma.rn.f64 	%fd70, %fd68, %fd69, %fd67;
	ld.shared.f64 	%fd71, [_ZZ31compute_gradients_kernel_sharedPKdS0_S0_S0_S0_PdS1_S1_S1_iE14s_delta_output+16];
	ld.global.nc.f64 	%fd72, [%rd56+2048];
	fma.rn.f64 	%fd73, %fd71, %fd72, %fd70;
	ld.shared.f64 	%fd74, [_ZZ31compute_gradients_kernel_sharedPKdS0_S0_S0_S0_PdS1_S1_S1_iE14s_delta_output+24];
	ld.global.nc.f64 	%fd75, [%rd56+3072];
	fma.rn.f64 	%fd76, %fd74, %fd75, %fd73;
	ld.shared.f64 	%fd77, [_ZZ31compute_gradients_kernel_sharedPKdS0_S0_S0_S0_PdS1_S1_S1_iE14s_delta_output+32];
	ld.global.nc.f64 	%fd78, [%rd56+4096];
	fma.rn.f64 	%fd79, %fd77, %fd78, %fd76;
	ld.shared.f64 	%fd80, [_ZZ31compute_gradients_kernel_sharedPKdS0_S0_S0_S0_PdS1_S1_S1_iE14s_delta_output+40];
	ld.global.nc.f64 	%fd81, [%rd56+5120];
	fma.rn.f64 	%fd82, %fd80, %fd81, %fd79;
	ld.shared.f64 	%fd83, [_ZZ31compute_gradients_kernel_sharedPKdS0_S0_S0_S0_PdS1_S1_S1_iE14s_delta_output+48];
	ld.global.nc.f64 	%fd84, [%rd56+6144];
	fma.rn.f64 	%fd85, %fd83, %fd84, %fd82;
	ld.shared.f64 	%fd86, [_ZZ31compute_gradients_kernel_sharedPKdS0_S0_S0_S0_PdS1_S1_S1_iE14s_delta_output+56];
	ld.global.nc.f64 	%fd87, [%rd56+7168];
	fma.rn.f64 	%fd88, %fd86, %fd87, %fd85;
	ld.shared.f64 	%fd89, [_ZZ31compute_gradients_kernel_sharedPKdS0_S0_S0_S0_PdS1_S1_S1_iE14s_delta_output+64];
	ld.global.nc.f64 	%fd90, [%rd56+8192];
	fma.rn.f64 	%fd91, %fd89, %fd90, %fd88;
	ld.shared.f64 	%fd92, [_ZZ31compute_gradients_kernel_sharedPKdS0_S0_S0_S0_PdS1_S1_S1_iE14s_delta_output+72];
	ld.global.nc.f64 	%fd93, [%rd56+9216];
	fma.rn.f64 	%fd94, %fd92, %fd93, %fd91;
	shl.b32 	%r135, %r76, 3;
	mov.u32 	%r136, _ZZ31compute_gradients_kernel_sharedPKdS0_S0_S0_S0_PdS1_S1_S1_iE8s_hidden;
	add.s32 	%r137, %r136, %r135;
	ld.shared.f64 	%fd95, [%r137];
	setp.gt.f64 	%p19, %fd95, 0d0000000000000000;
	selp.f64 	%fd96, 0d3FF0000000000000, 0d0000000000000000, %p19;
	mul.f64 	%fd2, %fd94, %fd96;
	cvta.to.global.u64 	%rd57, %rd24;
	add.s64 	%rd58, %rd57, %rd55;
	atom.global.add.f64 	%fd97, [%rd58], %fd2;
	mul.lo.s32 	%r162, %r76, 784;
	cvta.to.global.u64 	%rd59, %rd22;
	add.s64 	%rd18, %rd59, 64;
	mov.b32 	%r163, 64;
	mov.u32 	%r138, _ZZ31compute_gradients_kernel_sharedPKdS0_S0_S0_S0_PdS1_S1_S1_iE7s_input;
$L__BB5_23:
	mul.wide.s32 	%rd60, %r162, 8;
	add.s64 	%rd61, %rd18, %rd60;
	add.s32 	%r139, %r138, %r163;
	ld.shared.f64 	%fd98, [%r139+-64];
	mul.f64 	%fd99, %fd2, %fd98;
	atom.global.add.f64 	%fd100, [%rd61+-64], %fd99;
	ld.shared.f64 	%fd101, [%r139+-56];
	mul.f64 	%fd102, %fd2, %fd101;
	atom.global.add.f64 	%fd103, [%rd61+-56], %fd102;
	ld.shared.f64 	%fd104, [%r139+-48];
	mul.f64 	%fd105, %fd2, %fd104;
	atom.global.add.f64 	%fd106, [%rd61+-48], %fd105;
	ld.shared.f64 	%fd107, [%r139+-40];
	mul.f64 	%fd108, %fd2, %fd107;
	atom.global.add.f64 	%fd109, [%rd61+-40], %fd108;
	ld.shared.f64 	%fd110, [%r139+-32];
	mul.f64 	%fd111, %fd2, %fd110;
	atom.global.add.f64 	%fd112, [%rd61+-32], %fd111;
	ld.shared.f64 	%fd113, [%r139+-24];
	mul.f64 	%fd114, %fd2, %fd113;
	atom.global.add.f64 	%fd115, [%rd61+-24], %fd114;
	ld.shared.f64 	%fd116, [%r139+-16];
	mul.f64 	%fd117, %fd2, %fd116;
	atom.global.add.f64 	%fd118, [%rd61+-16], %fd117;
	ld.shared.f64 	%fd119, [%r139+-8];
	mul.f64 	%fd120, %fd2, %fd119;
	atom.global.add.f64 	%fd121, [%rd61+-8], %fd120;
	ld.shared.f64 	%fd122, [%r139];
	mul.f64 	%fd123, %fd2, %fd122;
	atom.global.add.f64 	%fd124, [%rd61], %fd123;
	ld.shared.f64 	%fd125, [%r139+8];
	mul.f64 	%fd126, %fd2, %fd125;
	atom.global.add.f64 	%fd127, [%rd61+8], %fd126;
	ld.shared.f64 	%fd128, [%r139+16];
	mul.f64 	%fd129, %fd2, %fd128;
	atom.global.add.f64 	%fd130, [%rd61+16], %fd129;
	ld.shared.f64 	%fd131, [%r139+24];
	mul.f64 	%fd132, %fd2, %fd131;
	atom.global.add.f64 	%fd133, [%rd61+24], %fd132;
	ld.shared.f64 	%fd134, [%r139+32];
	mul.f64 	%fd135, %fd2, %fd134;
	atom.global.add.f64 	%fd136, [%rd61+32], %fd135;
	ld.shared.f64 	%fd137, [%r139+40];
	mul.f64 	%fd138, %fd2, %fd137;
	atom.global.add.f64 	%fd139, [%rd61+40], %fd138;
	ld.shared.f64 	%fd140, [%r139+48];
	mul.f64 	%fd141, %fd2, %fd140;
	atom.global.add.f64 	%fd142, [%rd61+48], %fd141;
	ld.shared.f64 	%fd143, [%r139+56];
	mul.f64 	%fd144, %fd2, %fd143;
	atom.global.add.f64 	%fd145, [%rd61+56], %fd144;
	add.s32 	%r163, %r163, 128;
	add.s32 	%r162, %r162, 16;
	setp.ne.s32 	%p20, %r163, 6336;
	@%p20 bra 	$L__BB5_23;
$L__BB5_24:
	ret;

}
	// .globl	_Z20update_params_kernelPdS_S_S_PKdS1_S1_S1_id
.visible .entry _Z20update_params_kernelPdS_S_S_PKdS1_S1_S1_id(
	.param .u64 .ptr .align 1 _Z20update_params_kernelPdS_S_S_PKdS1_S1_S1_id_param_0,
	.param .u64 .ptr .align 1 _Z20update_params_kernelPdS_S_S_PKdS1_S1_S1_id_param_1,
	.param .u64 .ptr .align 1 _Z20update_params_kernelPdS_S_S_PKdS1_S1_S1_id_param_2,
	.param .u64 .ptr .align 1 _Z20update_params_kernelPdS_S_S_PKdS1_S1_S1_id_param_3,
	.param .u64 .ptr .align 1 _Z20update_params_kernelPdS_S_S_PKdS1_S1_S1_id_param_4,
	.param .u64 .ptr .align 1 _Z20update_params_kernelPdS_S_S_PKdS1_S1_S1_id_param_5,
	.param .u64 .ptr .align 1 _Z20update_params_kernelPdS_S_S_PKdS1_S1_S1_id_param_6,
	.param .u64 .ptr .align 1 _Z20update_params_kernelPdS_S_S_PKdS1_S1_S1_id_param_7,
	.param .u32 _Z20update_params_kernelPdS_S_S_PKdS1_S1_S1_id_param_8,
	.param .f64 _Z20update_params_kernelPdS_S_S_PKdS1_S1_S1_id_param_9
)
{
	.reg .pred 	%p<5>;
	.reg .b32 	%r<6>;
	.reg .b64 	%rd<29>;
	.reg .b64 	%fd<24>;

	ld.param.u64 	%rd1, [_Z20update_params_kernelPdS_S_S_PKdS1_S1_S1_id_param_0];
	ld.param.u64 	%rd2, [_Z20update_params_kernelPdS_S_S_PKdS1_S1_S1_id_param_1];
	ld.param.u64 	%rd3, [_Z20update_params_kernelPdS_S_S_PKdS1_S1_S1_id_param_2];
	ld.param.u64 	%rd4, [_Z20update_params_kernelPdS_S_S_PKdS1_S1_S1_id_param_3];
	ld.param.u64 	%rd5, [_Z20update_params_kernelPdS_S_S_PKdS1_S1_S1_id_param_4];
	ld.param.u64 	%rd6, [_Z20update_params_kernelPdS_S_S_PKdS1_S1_S1_id_param_5];
	ld.param.u64 	%rd7, [_Z20update_params_kernelPdS_S_S_PKdS1_S1_S1_id_param_6];
	ld.param.u64 	%rd8, [_Z20update_params_kernelPdS_S_S_PKdS1_S1_S1_id_param_7];
	ld.param.u32 	%r2, [_Z20update_params_kernelPdS_S_S_PKdS1_S1_S1_id_param_8];
	ld.param.f64 	%fd2, [_Z20update_params_kernelPdS_S_S_PKdS1_S1_S1_id_param_9];
	mov.u32 	%r3, %ctaid.x;
	mov.u32 	%r4, %ntid.x;
	mov.u32 	%r5, %tid.x;
	mad.lo.s32 	%r1, %r3, %r4, %r5;
	cvt.rn.f64.s32 	%fd3, %r2;
	rcp.rn.f64 	%fd1, %fd3;
	setp.gt.s32 	%p1, %r1, 100351;
	@%p1 bra 	$L__BB6_5;
	cvta.to.global.u64 	%rd9, %rd5;
	cvta.to.global.u64 	%rd10, %rd1;
	mul.wide.s32 	%rd11, %r1, 8;
	add.s64 	%rd12, %rd9, %rd11;
	ld.global.nc.f64 	%fd4, [%rd12];
	mul.f64 	%fd5, %fd2, %fd4;
	mul.f64 	%fd6, %fd1, %fd5;
	add.s64 	%rd13, %rd10, %rd11;
	ld.global.f64 	%fd7, [%rd13];
	sub.f64 	%fd8, %fd7, %fd6;
	st.global.f64 	[%rd13], %fd8;
	setp.gt.s32 	%p2, %r1, 1279;
	@%p2 bra 	$L__BB6_5;
	cvta.to.global.u64 	%rd14, %rd6;
	add.s64 	%rd16, %rd14, %rd11;
	ld.global.nc.f64 	%fd9, [%rd16];
	mul.f64 	%fd10, %fd2, %fd9;
	mul.f64 	%fd11, %fd1, %fd10;
	cvta.to.global.u64 	%rd17, %rd2;
	add.s64 	%rd18, %rd17, %rd11;
	ld.global.f64 	%fd12, [%rd18];
	sub.f64 	%fd13, %fd12, %fd11;
	st.global.f64 	[%rd18], %fd13;
	setp.gt.s32 	%p3, %r1, 127;
	@%p3 bra 	$L__BB6_5;
	cvta.to.global.u64 	%rd19, %rd7;
	add.s64 	%rd21, %rd19, %rd11;
	ld.global.nc.f64 	%fd14, [%rd21];
	mul.f64 	%fd15, %fd2, %fd14;
	mul.f64 	%fd16, %fd1, %fd15;
	cvta.to.global.u64 	%rd22, %rd3;
	add.s64 	%rd23, %rd22, %rd11;
	ld.global.f64 	%fd17, [%rd23];
	sub.f64 	%fd18, %fd17, %fd16;
	st.global.f64 	[%rd23], %fd18;
	setp.gt.s32 	%p4, %r1, 9;
	@%p4 bra 	$L__BB6_5;
	cvta.to.global.u64 	%rd24, %rd8;
	add.s64 	%rd26, %rd24, %rd11;
	ld.global.nc.f64 	%fd19, [%rd26];
	mul.f64 	%fd20, %fd2, %fd19;
	mul.f64 	%fd21, %fd1, %fd20;
	cvta.to.global.u64 	%rd27, %rd4;
	add.s64 	%rd28, %rd27, %rd11;
	ld.global.f64 	%fd22, [%rd28];
	sub.f64 	%fd23, %fd22, %fd21;
	st.global.f64 	[%rd28], %fd23;
$L__BB6_5:
	ret;

}


// ===== COMPILED SASS (sm_100) =====

	.target	sm_100

	.elftype	@"ET_EXEC"


//--------------------- .note.nv.tkinfo           --------------------------
	.section	.note.nv.tkinfo,"",@"SHT_NOTE"
	.sectionflags	@"SHF_NOTE_NV_TKINFO"
	.tkinfo
        /*0018*/ 	.word	0x00000002
        /*0030*/ 	.string	""
        /*0030*/ 	.string	"ptxas"
        /*0030*/ 	.string	"Cuda compilation tools, release 13.0, V13.0.88"
        /*0030*/ 	.string	"Build cuda_13.0.r13.0/compiler.36424714_0"
        /*0030*/ 	.string	"-arch sm_100 -m 64 "



//--------------------- .note.nv.cuinfo           --------------------------
	.section	.note.nv.cuinfo,"",@"SHT_NOTE"
	.sectionflags	@"SHF_NOTE_NV_CUINFO"
        /*0018*/ 	.short	0x0002
        /*001a*/ 	.short	0x0064
        /*001c*/ 	.short	0x0082
	.zero		2


//--------------------- .nv.info                  --------------------------
	.section	.nv.info,"",@"SHT_CUDA_INFO"
	.align	4


	//----- nvinfo : EIATTR_REGCOUNT
	.align		4
        /*0000*/ 	.byte	0x04, 0x2f
        /*0002*/ 	.short	(.L_10 - .L_9)
	.align		4
.L_9:
        /*0004*/ 	.word	index@(_Z19init_random_weightsPdiij)
        /*0008*/ 	.word	0x00000019


	//----- nvinfo : EIATTR_FRAME_SIZE
	.align		4
.L_10:
        /*000c*/ 	.byte	0x04, 0x11
        /*000e*/ 	.short	(.L_12 - .L_11)
	.align		4
.L_11:
        /*0010*/ 	.word	index@($__internal_3_$__cuda_sm20_dsqrt_rn_f64_mediumpath_v1)
        /*0014*/ 	.word	0x00000000


	//----- nvinfo : EIATTR_FRAME_SIZE
	.align		4
.L_12:
        /*0018*/ 	.byte	0x04, 0x11
        /*001a*/ 	.short	(.L_14 - .L_13)
	.align		4
.L_13:
        /*001c*/ 	.word	index@($__internal_2_$__cuda_sm20_div_rn_f64_full)
        /*0020*/ 	.word	0x00000000


	//----- nvinfo : EIATTR_FRAME_SIZE
	.align		4
.L_14:
        /*0024*/ 	.byte	0x04, 0x11
        /*0026*/ 	.short	(.L_16 - .L_15)
	.align		4
.L_15:
        /*0028*/ 	.word	index@(_Z19init_random_weightsPdiij)
        /*002c*/ 	.word	0x00000000


	//----- nvinfo : EIATTR_REGCOUNT
	.align		4
.L_16:
        /*0030*/ 	.byte	0x04, 0x2f
        /*0032*/ 	.short	(.L_18 - .L_17)
	.align		4
.L_17:
        /*0034*/ 	.word	index@(_Z11init_biasesPdi)
        /*0038*/ 	.word	0x00000008


	//----- nvinfo : EIATTR_FRAME_SIZE
	.align		4
.L_18:
        /*003c*/ 	.byte	0x04, 0x11
        /*003e*/ 	.short	(.L_20 - .L_19)
	.align		4
.L_19:
        /*0040*/ 	.word	index@(_Z11init_biasesPdi)
        /*0044*/ 	.word	0x00000000


	//----- nvinfo : EIATTR_REGCOUNT
	.align		4
.L_20:
        /*0048*/ 	.byte	0x04, 0x2f
        /*004a*/ 	.short	(.L_22 - .L_21)
	.align		4
.L_21:
        /*004c*/ 	.word	index@(_Z11zero_bufferPdm)
        /*0050*/ 	.word	0x00000006


	//----- nvinfo : EIATTR_FRAME_SIZE
	.align		4
.L_22:
        /*0054*/ 	.byte	0x04, 0x11
        /*0056*/ 	.short	(.L_24 - .L_23)
	.align		4
.L_23:
        /*0058*/ 	.word	index@(_Z11zero_bufferPdm)
        /*005c*/ 	.word	0x00000000


	//----- nvinfo : EIATTR_REGCOUNT
	.align		4
.L_24:
        /*0060*/ 	.byte	0x04, 0x2f
        /*0062*/ 	.short	(.L_26 - .L_25)
	.align		4
.L_25:
        /*0064*/ 	.word	index@(_Z21forward_kernel_sharedPKdS0_S0_S0_S0_PdS1_i)
        /*0068*/ 	.word	0x00000022


	//----- nvinfo : EIATTR_FRAME_SIZE
	.align		4
.L_26:
        /*006c*/ 	.byte	0x04, 0x11
        /*006e*/ 	.short	(.L_28 - .L_27)
	.align		4
.L_27:
        /*0070*/ 	.word	index@(_Z21forward_kernel_sharedPKdS0_S0_S0_S0_PdS1_i)
        /*0074*/ 	.word	0x00000000


	//----- nvinfo : EIATTR_REGCOUNT
	.align		4
.L_28:
        /*0078*/ 	.byte	0x04, 0x2f
        /*007a*/ 	.short	(.L_30 - .L_29)
	.align		4
.L_29:
        /*007c*/ 	.word	index@(_Z14softmax_kernelPdii)
        /*0080*/ 	.word	0x0000002e


	//----- nvinfo : EIATTR_FRAME_SIZE
	.align		4
.L_30:
        /*0084*/ 	.byte	0x04, 0x11
        /*0086*/ 	.short	(.L_32 - .L_31)
	.align		4
.L_31:
        /*0088*/ 	.word	index@($__internal_1_$__cuda_sm20_div_rn_f64_full)
        /*008c*/ 	.word	0x00000000


	//----- nvinfo : EIATTR_FRAME_SIZE
	.align		4
.L_32:
        /*0090*/ 	.byte	0x04, 0x11
        /*0092*/ 	.short	(.L_34 - .L_33)
	.align		4
.L_33:
        /*0094*/ 	.word	index@(_Z14softmax_kernelPdii)
        /*0098*/ 	.word	0x00000000


	//----- nvinfo : EIATTR_REGCOUNT
	.align		4
.L_34:
        /*009c*/ 	.byte	0x04, 0x2f
        /*009e*/ 	.short	(.L_36 - .L_35)
	.align		4
.L_35:
        /*00a0*/ 	.word	index@(_Z31compute_gradients_kernel_sharedPKdS0_S0_S0_S0_PdS1_S1_S1_i)
        /*00a4*/ 	.word	0x00000020


	//----- nvinfo : EIATTR_FRAME_SIZE
	.align		4
.L_36:
        /*00a8*/ 	.byte	0x04, 0x11
        /*00aa*/ 	.short	(.L_38 - .L_37)
	.align		4
.L_37:
        /*00ac*/ 	.word	index@(_Z31compute_gradients_kernel_sharedPKdS0_S0_S0_S0_PdS1_S1_S1_i)
        /*00b0*/ 	.word	0x00000000


	//----- nvinfo : EIATTR_REGCOUNT
	.align		4
.L_38:
        /*00b4*/ 	.byte	0x04, 0x2f
        /*00b6*/ 	.short	(.L_40 - .L_39)
	.align		4
.L_39:
        /*00b8*/ 	.word	index@(_Z20update_params_kernelPdS_S_S_PKdS1_S1_S1_id)
        /*00bc*/ 	.word	0x0000000e


	//----- nvinfo : EIATTR_FRAME_SIZE
	.align		4
.L_40:
        /*00c0*/ 	.byte	0x04, 0x11
        /*00c2*/ 	.short	(.L_42 - .L_41)
	.align		4
.L_41:
        /*00c4*/ 	.word	index@($__internal_0_$__cuda_sm20_dblrcp_rn_slowpath_v3)
        /*00c8*/ 	.word	0x00000000


	//----- nvinfo : EIATTR_FRAME_SIZE
	.align		4
.L_42:
        /*00cc*/ 	.byte	0x04, 0x11
        /*00ce*/ 	.short	(.L_44 - .L_43)
	.align		4
.L_43:
        /*00d0*/ 	.word	index@(_Z20update_params_kernelPdS_S_S_PKdS1_S1_S1_id)
        /*00d4*/ 	.word	0x00000000


	//----- nvinfo : EIATTR_MIN_STACK_SIZE
	.align		4
.L_44:
        /*00d8*/ 	.byte	0x04, 0x12
        /*00da*/ 	.short	(.L_46 - .L_45)
	.align		4
.L_45:
        /*00dc*/ 	.word	index@(_Z20update_params_kernelPdS_S_S_PKdS1_S1_S1_id)
        /*00e0*/ 	.word	0x00000000


	//----- nvinfo : EIATTR_MIN_STACK_SIZE
	.align		4
.L_46:
        /*00e4*/ 	.byte	0x04, 0x12
        /*00e6*/ 	.short	(.L_48 - .L_47)
	.align		4
.L_47:
        /*00e8*/ 	.word	index@(_Z31compute_gradients_kernel_sharedPKdS0_S0_S0_S0_PdS1_S1_S1_i)
        /*00ec*/ 	.word	0x00000000


	//----- nvinfo : EIATTR_MIN_STACK_SIZE
	.align		4
.L_48:
        /*00f0*/ 	.byte	0x04, 0x12
        /*00f2*/ 	.short	(.L_50 - .L_49)
	.align		4
.L_49:
        /*00f4*/ 	.word	index@(_Z14softmax_kernelPdii)
        /*00f8*/ 	.word	0x00000000


	//----- nvinfo : EIATTR_MIN_STACK_SIZE
	.align		4
.L_50:
        /*00fc*/ 	.byte	0x04, 0x12
        /*00fe*/ 	.short	(.L_52 - .L_51)
	.align		4
.L_51:
        /*0100*/ 	.word	index@(_Z21forward_kernel_sharedPKdS0_S0_S0_S0_PdS1_i)
        /*0104*/ 	.word	0x00000000


	//----- nvinfo : EIATTR_MIN_STACK_SIZE
	.align		4
.L_52:
        /*0108*/ 	.byte	0x04, 0x12
        /*010a*/ 	.short	(.L_54 - .L_53)
	.align		4
.L_53:
        /*010c*/ 	.word	index@(_Z11zero_bufferPdm)
        /*0110*/ 	.word	0x00000000


	//----- nvinfo : EIATTR_MIN_STACK_SIZE
	.align		4
.L_54:
        /*0114*/ 	.byte	0x04, 0x12
        /*0116*/ 	.short	(.L_56 - .L_55)
	.align		4
.L_55:
        /*0118*/ 	.word	index@(_Z11init_biasesPdi)
        /*011c*/ 	.word	0x00000000


	//----- nvinfo : EIATTR_MIN_STACK_SIZE
	.align		4
.L_56:
        /*0120*/ 	.byte	0x04, 0x12
        /*0122*/ 	.short	(.L_58 - .L_57)
	.align		4
.L_57:
        /*0124*/ 	.word	index@(_Z19init_random_weightsPdiij)
        /*0128*/ 	.word	0x00000000
.L_58:


//--------------------- .nv.compat                --------------------------
	.section	.nv.compat,"",@"SHT_CUDA_COMPAT_INFO"
	.align	4
        /*0000*/ 	.byte	0x02, 0x09, 0x00, 0x00, 0x02, 0x02, 0x01, 0x00, 0x02, 0x05, 0x05, 0x00, 0x03, 0x07, 0x01, 0x01
        /*0010*/ 	.byte	0x02, 0x03, 0x00, 0x00, 0x02, 0x06, 0x01, 0x00, 0x04, 0x0b, 0x08, 0x00, 0x01, 0x00, 0x00, 0x00
        /*0020*/ 	.byte	0x00, 0x00, 0x00, 0x00


//--------------------- .nv.info._Z20update_params_kernelPdS_S_S_PKdS1_S1_S1_id --------------------------
	.section	.nv.info._Z20update_params_kernelPdS_S_S_PKdS1_S1_S1_id,"",@"SHT_CUDA_INFO"
	.sectionflags	@""
	.align	4


	//----- nvinfo : EIATTR_CUDA_API_VERSION
	.align		4
        /*0000*/ 	.byte	0x04, 0x37
        /*0002*/ 	.short	(.L_60 - .L_59)
.L_59:
        /*0004*/ 	.word	0x00000082


	//----- nvinfo : EIATTR_KPARAM_INFO
	.align		4
.L_60:
        /*0008*/ 	.byte	0x04, 0x17
        /*000a*/ 	.short	(.L_62 - .L_61)
.L_61:
        /*000c*/ 	.word	0x00000000
        /*0010*/ 	.short	0x0009
        /*0012*/ 	.short	0x0048
        /*0014*/ 	.byte	0x00, 0xf0, 0x21, 0x00


	//----- nvinfo : EIATTR_KPARAM_INFO
	.align		4
.L_62:
        /*0018*/ 	.byte	0x04, 0x17
        /*001a*/ 	.short	(.L_64 - .L_63)
.L_63:
        /*001c*/ 	.word	0x00000000
        /*0020*/ 	.short	0x0008
        /*0022*/ 	.short	0x0040
        /*0024*/ 	.byte	0x00, 0xf0, 0x11, 0x00


	//----- nvinfo : EIATTR_KPARAM_INFO
	.align		4
.L_64:
        /*0028*/ 	.byte	0x04, 0x17
        /*002a*/ 	.short	(.L_66 - .L_65)
.L_65:
        /*002c*/ 	.word	0x00000000
        /*0030*/ 	.short	0x0007
        /*0032*/ 	.short	0x0038
        /*0034*/ 	.byte	0x00, 0xf5, 0x21, 0x00


	//----- nvinfo : EIATTR_KPARAM_INFO
	.align		4
.L_66:
        /*0038*/ 	.byte	0x04, 0x17
        /*003a*/ 	.short	(.L_68 - .L_67)
.L_67:
        /*003c*/ 	.word	0x00000000
        /*0040*/ 	.short	0x0006
        /*0042*/ 	.short	0x0030
        /*0044*/ 	.byte	0x00, 0xf5, 0x21, 0x00


	//----- nvinfo : EIATTR_KPARAM_INFO
	.align		4
.L_68:
        /*0048*/ 	.byte	0x04, 0x17
        /*004a*/ 	.short	(.L_70 - .L_69)
.L_69:
        /*004c*/ 	.word	0x00000000
        /*0050*/ 	.short	0x0005
        /*0052*/ 	.short	0x0028
        /*0054*/ 	.byte	0x00, 0xf5, 0x21, 0x00


	//----- nvinfo : EIATTR_KPARAM_INFO
	.align		4
.L_70:
        /*0058*/ 	.byte	0x04, 0x17
        /*005a*/ 	.short	(.L_72 - .L_71)
.L_71:
        /*005c*/ 	.word	0x00000000
        /*0060*/ 	.short	0x0004
        /*0062*/ 	.short	0x0020
        /*0064*/ 	.byte	0x00, 0xf5, 0x21, 0x00


	//----- nvinfo : EIATTR_KPARAM_INFO
	.align		4
.L_72:
        /*0068*/ 	.byte	0x04, 0x17
        /*006a*/ 	.short	(.L_74 - .L_73)
.L_73:
        /*006c*/ 	.word	0x00000000
        /*0070*/ 	.short	0x0003
        /*0072*/ 	.short	0x0018
        /*0074*/ 	.byte	0x00, 0xf5, 0x21, 0x00


	//----- nvinfo : EIATTR_KPARAM_INFO
	.align		4
.L_74:
        /*0078*/ 	.byte	0x04, 0x17
        /*007a*/ 	.short	(.L_76 - .L_75)
.L_75:
        /*007c*/ 	.word	0x00000000
        /*0080*/ 	.short	0x0002
        /*0082*/ 	.short	0x0010
        /*0084*/ 	.byte	0x00, 0xf5, 0x21, 0x00


	//----- nvinfo : EIATTR_KPARAM_INFO
	.align		4
.L_76:
        /*0088*/ 	.byte	0x04, 0x17
        /*008a*/ 	.short	(.L_78 - .L_77)
.L_77:
        /*008c*/ 	.word	0x00000000
        /*0090*/ 	.short	0x0001
        /*0092*/ 	.short	0x0008
        /*0094*/ 	.byte	0x00, 0xf5, 0x21, 0x00


	//----- nvinfo : EIATTR_KPARAM_INFO
	.align		4
.L_78:
        /*0098*/ 	.byte	0x04, 0x17
        /*009a*/ 	.short	(.L_80 - .L_79)
.L_79:
        /*009c*/ 	.word	0x00000000
        /*00a0*/ 	.short	0x0000
        /*00a2*/ 	.short	0x0000
        /*00a4*/ 	.byte	0x00, 0xf5, 0x21, 0x00


	//----- nvinfo : EIATTR_SPARSE_MMA_MASK
	.align		4
.L_80:
        /*00a8*/ 	.byte	0x03, 0x50
        /*00aa*/ 	.short	0x0000


	//----- nvinfo : EIATTR_MAXREG_COUNT
	.align		4
        /*00ac*/ 	.byte	0x03, 0x1b
        /*00ae*/ 	.short	0x00ff


	//----- nvinfo : EIATTR_MERCURY_ISA_VERSION
	.align		4
        /*00b0*/ 	.byte	0x03, 0x5f
        /*00b2*/ 	.short	0x0101


	//----- nvinfo : EIATTR_VRC_CTA_INIT_COUNT
	.align		4
        /*00b4*/ 	.byte	0x02, 0x4a
	.zero		1
	.zero		1


	//----- nvinfo : EIATTR_EXIT_INSTR_OFFSETS
	.align		4
        /*00b8*/ 	.byte	0x04, 0x1c
        /*00ba*/ 	.short	(.L_82 - .L_81)


	//   ....[0]....
.L_81:
        /*00bc*/ 	.word	0x00000170


	//   ....[1]....
        /*00c0*/ 	.word	0x00000240


	//   ....[2]....
        /*00c4*/ 	.word	0x000002f0


	//   ....[3]....
        /*00c8*/ 	.word	0x000003a0


	//   ....[4]....
        /*00cc*/ 	.word	0x00000440


	//----- nvinfo : EIATTR_CRS_STACK_SIZE
	.align		4
.L_82:
        /*00d0*/ 	.byte	0x04, 0x1e
        /*00d2*/ 	.short	(.L_84 - .L_83)
.L_83:
        /*00d4*/ 	.word	0x00000000


	//----- nvinfo : EIATTR_CBANK_PARAM_SIZE
	.align		4
.L_84:
        /*00d8*/ 	.byte	0x03, 0x19
        /*00da*/ 	.short	0x0050


	//----- nvinfo : EIATTR_PARAM_CBANK
	.align		4
        /*00dc*/ 	.byte	0x04, 0x0a
        /*00de*/ 	.short	(.L_86 - .L_85)
	.align		4
.L_85:
        /*00e0*/ 	.word	index@(.nv.constant0._Z20update_params_kernelPdS_S_S_PKdS1_S1_S1_id)
        /*00e4*/ 	.short	0x0380
        /*00e6*/ 	.short	0x0050


	//----- nvinfo : EIATTR_SW_WAR
	.align		4
.L_86:
        /*00e8*/ 	.byte	0x04, 0x36
        /*00ea*/ 	.short	(.L_88 - .L_87)
.L_87:
        /*00ec*/ 	.word	0x00000008
.L_88:


//--------------------- .nv.info._Z31compute_gradients_kernel_sharedPKdS0_S0_S0_S0_PdS1_S1_S1_i --------------------------
	.section	.nv.info._Z31compute_gradients_kernel_sharedPKdS0_S0_S0_S0_PdS1_S1_S1_i,"",@"SHT_CUDA_INFO"
	.sectionflags	@""
	.align	4


	//----- nvinfo : EIATTR_CUDA_API_VERSION
	.align		4
        /*0000*/ 	.byte	0x04, 0x37
        /*0002*/ 	.short	(.L_90 - .L_89)
.L_89:
        /*0004*/ 	.word	0x00000082


	//----- nvinfo : EIATTR_KPARAM_INFO
	.align		4
.L_90:
        /*0008*/ 	.byte	0x04, 0x17
        /*000a*/ 	.short	(.L_92 - .L_91)
.L_91:
        /*000c*/ 	.word	0x00000000
        /*0010*/ 	.short	0x0009
        /*0012*/ 	.short	0x0048
        /*0014*/ 	.byte	0x00, 0xf0, 0x11, 0x00


	//----- nvinfo : EIATTR_KPARAM_INFO
	.align		4
.L_92:
        /*0018*/ 	.byte	0x04, 0x17
        /*001a*/ 	.short	(.L_94 - .L_93)
.L_93:
        /*001c*/ 	.word	0x00000000
        /*0020*/ 	.short	0x0008
        /*0022*/ 	.short	0x0040
        /*0024*/ 	.byte	0x00, 0xf5, 0x21, 0x00


	//----- nvinfo : EIATTR_KPARAM_INFO
	.align		4
.L_94:
        /*0028*/ 	.byte	0x04, 0x17
        /*002a*/ 	.short	(.L_96 - .L_95)
.L_95:
        /*002c*/ 	.word	0x00000000
        /*0030*/ 	.short	0x0007
        /*0032*/ 	.short	0x0038
        /*0034*/ 	.byte	0x00, 0xf5, 0x21, 0x00


	//----- nvinfo : EIATTR_KPARAM_INFO
	.align		4
.L_96:
        /*0038*/ 	.byte	0x04, 0x17
        /*003a*/ 	.short	(.L_98 - .L_97)
.L_97:
        /*003c*/ 	.word	0x00000000
        /*0040*/ 	.short	0x0006
        /*0042*/ 	.short	0x0030
        /*0044*/ 	.byte	0x00, 0xf5, 0x21, 0x00


	//----- nvinfo : EIATTR_KPARAM_INFO
	.align		4
.L_98:
        /*0048*/ 	.byte	0x04, 0x17
        /*004a*/ 	.short	(.L_100 - .L_99)
.L_99:
        /*004c*/ 	.word	0x00000000
        /*0050*/ 	.short	0x0005
        /*0052*/ 	.short	0x0028
        /*0054*/ 	.byte	0x00, 0xf5, 0x21, 0x00


	//----- nvinfo : EIATTR_KPARAM_INFO
	.align		4
.L_100:
        /*0058*/ 	.byte	0x04, 0x17
        /*005a*/ 	.short	(.L_102 - .L_101)
.L_101:
        /*005c*/ 	.word	0x00000000
        /*0060*/ 	.short	0x0004
        /*0062*/ 	.short	0x0020
        /*0064*/ 	.byte	0x00, 0xf5, 0x21, 0x00


	//----- nvinfo : EIATTR_KPARAM_INFO
	.align		4
.L_102:
        /*0068*/ 	.byte	0x04, 0x17
        /*006a*/ 	.short	(.L_104 - .L_103)
.L_103:
        /*006c*/ 	.word	0x00000000
        /*0070*/ 	.short	0x0003
        /*0072*/ 	.short	0x0018
        /*0074*/ 	.byte	0x00, 0xf5, 0x21, 0x00


	//----- nvinfo : EIATTR_KPARAM_INFO
	.align		4
.L_104:
        /*0078*/ 	.byte	0x04, 0x17
        /*007a*/ 	.short	(.L_106 - .L_105)
.L_105:
        /*007c*/ 	.word	0x00000000
        /*0080*/ 	.short	0x0002
        /*0082*/ 	.short	0x0010
        /*0084*/ 	.byte	0x00, 0xf5, 0x21, 0x00


	//----- nvinfo : EIATTR_KPARAM_INFO
	.align		4
.L_106:
        /*0088*/ 	.byte	0x04, 0x17
        /*008a*/ 	.short	(.L_108 - .L_107)
.L_107:
        /*008c*/ 	.word	0x00000000
        /*0090*/ 	.short	0x0001
        /*0092*/ 	.short	0x0008
        /*0094*/ 	.byte	0x00, 0xf5, 0x21, 0x00


	//----- nvinfo : EIATTR_KPARAM_INFO
	.align		4
.L_108:
        /*0098*/ 	.byte	0x04, 0x17
        /*009a*/ 	.short	(.L_110 - .L_109)
.L_109:
        /*009c*/ 	.word	0x00000000
        /*00a0*/ 	.short	0x0000
        /*00a2*/ 	.short	0x0000
        /*00a4*/ 	.byte	0x00, 0xf5, 0x21, 0x00


	//----- nvinfo : EIATTR_SPARSE_MMA_MASK
	.align		4
.L_110:
        /*00a8*/ 	.byte	0x03, 0x50
        /*00aa*/ 	.short	0x0000


	//----- nvinfo : EIATTR_MAXREG_COUNT
	.align		4
        /*00ac*/ 	.byte	0x03, 0x1b
        /*00ae*/ 	.short	0x00ff


	//----- nvinfo : EIATTR_NUM_BARRIERS
	.align		4
        /*00b0*/ 	.byte	0x02, 0x4c
        /*00b2*/ 	.byte	0x01
	.zero		1


	//----- nvinfo : EIATTR_MERCURY_ISA_VERSION
	.align		4
        /*00b4*/ 	.byte	0x03, 0x5f
        /*00b6*/ 	.short	0x0101


	//----- nvinfo : EIATTR_VRC_CTA_INIT_COUNT
	.align		4
        /*00b8*/ 	.byte	0x02, 0x4a
	.zero		1
	.zero		1


	//----- nvinfo : EIATTR_EXIT_INSTR_OFFSETS
	.align		4
        /*00bc*/ 	.byte	0x04, 0x1c
        /*00be*/ 	.short	(.L_112 - .L_111)


	//   ....[0]....
.L_111:
        /*00c0*/ 	.word	0x00000040


	//   ....[1]....
        /*00c4*/ 	.word	0x00001180


	//   ....[2]....
        /*00c8*/ 	.word	0x00001760


	//----- nvinfo : EIATTR_CRS_STACK_SIZE
	.align		4
.L_112:
        /*00cc*/ 	.byte	0x04, 0x1e
        /*00ce*/ 	.short	(.L_114 - .L_113)
.L_113:
        /*00d0*/ 	.word	0x00000000


	//----- nvinfo : EIATTR_CBANK_PARAM_SIZE
	.align		4
.L_114:
        /*00d4*/ 	.byte	0x03, 0x19
        /*00d6*/ 	.short	0x004c


	//----- nvinfo : EIATTR_PARAM_CBANK
	.align		4
        /*00d8*/ 	.byte	0x04, 0x0a
        /*00da*/ 	.short	(.L_116 - .L_115)
	.align		4
.L_115:
        /*00dc*/ 	.word	index@(.nv.constant0._Z31compute_gradients_kernel_sharedPKdS0_S0_S0_S0_PdS1_S1_S1_i)
        /*00e0*/ 	.short	0x0380
        /*00e2*/ 	.short	0x004c


	//----- nvinfo : EIATTR_SW_WAR
	.align		4
.L_116:
        /*00e4*/ 	.byte	0x04, 0x36
        /*00e6*/ 	.short	(.L_118 - .L_117)
.L_117:
        /*00e8*/ 	.word	0x00000008
.L_118:


//--------------------- .nv.info._Z14softmax_kernelPdii --------------------------
	.section	.nv.info._Z14softmax_kernelPdii,"",@"SHT_CUDA_INFO"
	.sectionflags	@""
	.align	4


	//----- nvinfo : EIATTR_CUDA_API_VERSION
	.align		4
        /*0000*/ 	.byte	0x04, 0x37
        /*0002*/ 	.short	(.L_120 - .L_119)
.L_119:
        /*0004*/ 	.word	0x00000082


	//----- nvinfo : EIATTR_KPARAM_INFO
	.align		4
.L_120:
        /*0008*/ 	.byte	0x04, 0x17
        /*000a*/ 	.short	(.L_122 - .L_121)
.L_121:
        /*000c*/ 	.word	0x00000000
        /*0010*/ 	.short	0x0002
        /*0012*/ 	.short	0x000c
        /*0014*/ 	.byte	0x00, 0xf0, 0x11, 0x00


	//----- nvinfo : EIATTR_KPARAM_INFO
	.align		4
.L_122:
        /*0018*/ 	.byte	0x04, 0x17
        /*001a*/ 	.short	(.L_124 - .L_123)
.L_123:
        /*001c*/ 	.word	0x00000000
        /*0020*/ 	.short	0x0001
        /*0022*/ 	.short	0x0008
        /*0024*/ 	.byte	0x00, 0xf0, 0x11, 0x00


	//----- nvinfo : EIATTR_KPARAM_INFO
	.align		4
.L_124:
        /*0028*/ 	.byte	0x04, 0x17
        /*002a*/ 	.short	(.L_126 - .L_125)
.L_125:
        /*002c*/ 	.word	0x00000000
        /*0030*/ 	.short	0x0000
        /*0032*/ 	.short	0x0000
        /*0034*/ 	.byte	0x00, 0xf5, 0x21, 0x00


	//----- nvinfo : EIATTR_SPARSE_MMA_MASK
	.align		4
.L_126:
        /*0038*/ 	.byte	0x03, 0x50
        /*003a*/ 	.short	0x0000


	//----- nvinfo : EIATTR_MAXREG_COUNT
	.align		4
        /*003c*/ 	.byte	0x03, 0x1b
        /*003e*/ 	.short	0x00ff


	//----- nvinfo : EIATTR_NUM_BARRIERS
	.align		4
        /*0040*/ 	.byte	0x02, 0x4c
        /*0042*/ 	.byte	0x01
	.zero		1


	//----- nvinfo : EIATTR_MERCURY_ISA_VERSION
	.align		4
        /*0044*/ 	.byte	0x03, 0x5f
        /*0046*/ 	.short	0x0101


	//----- nvinfo : EIATTR_VRC_CTA_INIT_COUNT
	.align		4
        /*0048*/ 	.byte	0x02, 0x4a
	.zero		1
	.zero		1


	//----- nvinfo : EIATTR_EXIT_INSTR_OFFSETS
	.align		4
        /*004c*/ 	.byte	0x04, 0x1c
        /*004e*/ 	.short	(.L_128 - .L_127)


	//   ....[0]....
.L_127:
        /*0050*/ 	.word	0x00000040


	//   ....[1]....
        /*0054*/ 	.word	0x000018f0


	//   ....[2]....
        /*0058*/ 	.word	0x00001d90


	//   ....[3]....
        /*005c*/ 	.word	0x00002580


	//----- nvinfo : EIATTR_CRS_STACK_SIZE
	.align		4
.L_128:
        /*0060*/ 	.byte	0x04, 0x1e
        /*0062*/ 	.short	(.L_130 - .L_129)
.L_129:
        /*0064*/ 	.word	0x00000000


	//----- nvinfo : EIATTR_CBANK_PARAM_SIZE
	.align		4
.L_130:
        /*0068*/ 	.byte	0x03, 0x19
        /*006a*/ 	.short	0x0010


	//----- nvinfo : EIATTR_PARAM_CBANK
	.align		4
        /*006c*/ 	.byte	0x04, 0x0a
        /*006e*/ 	.short	(.L_132 - .L_131)
	.align		4
.L_131:
        /*0070*/ 	.word	index@(.nv.constant0._Z14softmax_kernelPdii)
        /*0074*/ 	.short	0x0380
        /*0076*/ 	.short	0x0010


	//----- nvinfo : EIATTR_SW_WAR
	.align		4
.L_132:
        /*0078*/ 	.byte	0x04, 0x36
        /*007a*/ 	.short	(.L_134 - .L_133)
.L_133:
        /*007c*/ 	.word	0x00000008
.L_134:


//--------------------- .nv.info._Z21forward_kernel_sharedPKdS0_S0_S0_S0_PdS1_i --------------------------
	.section	.nv.info._Z21forward_kernel_sharedPKdS0_S0_S0_S0_PdS1_i,"",@"SHT_CUDA_INFO"
	.sectionflags	@""
	.align	4


	//----- nvinfo : EIATTR_CUDA_API_VERSION
	.align		4
        /*0000*/ 	.byte	0x04, 0x37
        /*0002*/ 	.short	(.L_136 - .L_135)
.L_135:
        /*0004*/ 	.word	0x00000082


	//----- nvinfo : EIATTR_KPARAM_INFO
	.align		4
.L_136:
        /*0008*/ 	.byte	0x04, 0x17
        /*000a*/ 	.short	(.L_138 - .L_137)
.L_137:
        /*000c*/ 	.word	0x00000000
        /*0010*/ 	.short	0x0007
        /*0012*/ 	.short	0x0038
        /*0014*/ 	.byte	0x00, 0xf0, 0x11, 0x00


	//----- nvinfo : EIATTR_KPARAM_INFO
	.align		4
.L_138:
        /*0018*/ 	.byte	0x04, 0x17
        /*001a*/ 	.short	(.L_140 - .L_139)
.L_139:
        /*001c*/ 	.word	0x00000000
        /*0020*/ 	.short	0x0006
        /*0022*/ 	.short	0x0030
        /*0024*/ 	.byte	0x00, 0xf5, 0x21, 0x00


	//----- nvinfo : EIATTR_KPARAM_INFO
	.align		4
.L_140:
        /*0028*/ 	.byte	0x04, 0x17
        /*002a*/ 	.short	(.L_142 - .L_141)
.L_141:
        /*002c*/ 	.word	0x00000000
        /*0030*/ 	.short	0x0005
        /*0032*/ 	.short	0x0028
        /*0034*/ 	.byte	0x00, 0xf5, 0x21, 0x00


	//----- nvinfo : EIATTR_KPARAM_INFO
	.align		4
.L_142:
        /*0038*/ 	.byte	0x04, 0x17
        /*003a*/ 	.short	(.L_144 - .L_143)
.L_143:
        /*003c*/ 	.word	0x00000000
        /*0040*/ 	.short	0x0004
        /*0042*/ 	.short	0x0020
        /*0044*/ 	.byte	0x00, 0xf5, 0x21, 0x00


	//----- nvinfo : EIATTR_KPARAM_INFO
	.align		4
.L_144:
        /*0048*/ 	.byte	0x04, 0x17
        /*004a*/ 	.short	(.L_146 - .L_145)
.L_145:
        /*004c*/ 	.word	0x00000000
        /*0050*/ 	.short	0x0003
        /*0052*/ 	.short	0x0018
        /*0054*/ 	.byte	0x00, 0xf5, 0x21, 0x00


	//----- nvinfo : EIATTR_KPARAM_INFO
	.align		4
.L_146:
        /*0058*/ 	.byte	0x04, 0x17
        /*005a*/ 	.short	(.L_148 - .L_147)
.L_147:
        /*005c*/ 	.word	0x00000000
        /*0060*/ 	.short	0x0002
        /*0062*/ 	.short	0x0010
        /*0064*/ 	.byte	0x00, 0xf5, 0x21, 0x00


	//----- nvinfo : EIATTR_KPARAM_INFO
	.align		4
.L_148:
        /*0068*/ 	.byte	0x04, 0x17
        /*006a*/ 	.short	(.L_150 - .L_149)
.L_149:
        /*006c*/ 	.word	0x00000000
        /*0070*/ 	.short	0x0001
        /*0072*/ 	.short	0x0008
        /*0074*/ 	.byte	0x00, 0xf5, 0x21, 0x00


	//----- nvinfo : EIATTR_KPARAM_INFO
	.align		4
.L_150:
        /*0078*/ 	.byte	0x04, 0x17
        /*007a*/ 	.short	(.L_152 - .L_151)
.L_151:
        /*007c*/ 	.word	0x00000000
        /*0080*/ 	.short	0x0000
        /*0082*/ 	.short	0x0000
        /*0084*/ 	.byte	0x00, 0xf5, 0x21, 0x00


	//----- nvinfo : EIATTR_SPARSE_MMA_MASK
	.align		4
.L_152:
        /*0088*/ 	.byte	0x03, 0x50
        /*008a*/ 	.short	0x0000


	//----- nvinfo : EIATTR_MAXREG_COUNT
	.align		4
        /*008c*/ 	.byte	0x03, 0x1b
        /*008e*/ 	.short	0x00ff


	//----- nvinfo : EIATTR_NUM_BARRIERS
	.align		4
        /*0090*/ 	.byte	0x02, 0x4c
        /*0092*/ 	.byte	0x01
	.zero		1


	//----- nvinfo : EIATTR_MERCURY_ISA_VERSION
	.align		4
        /*0094*/ 	.byte	0x03, 0x5f
        /*0096*/ 	.short	0x0101


	//----- nvinfo : EIATTR_VRC_CTA_INIT_COUNT
	.align		4
        /*0098*/ 	.byte	0x02, 0x4a
	.zero		1
	.zero		1


	//----- nvinfo : EIATTR_EXIT_INSTR_OFFSETS
	.align		4
        /*009c*/ 	.byte	0x04, 0x1c
        /*009e*/ 	.short	(.L_154 - .L_153)


	//   ....[0]....
.L_153:
        /*00a0*/ 	.word	0x00000040


	//   ....[1]....
        /*00a4*/ 	.word	0x00001040


	//   ....[2]....
        /*00a8*/ 	.word	0x00001440


	//----- nvinfo : EIATTR_CRS_STACK_SIZE
	.align		4
.L_154:
        /*00ac*/ 	.byte	0x04, 0x1e
        /*00ae*/ 	.short	(.L_156 - .L_155)
.L_155:
        /*00b0*/ 	.word	0x00000000


	//----- nvinfo : EIATTR_CBANK_PARAM_SIZE
	.align		4
.L_156:
        /*00b4*/ 	.byte	0x03, 0x19
        /*00b6*/ 	.short	0x003c


	//----- nvinfo : EIATTR_PARAM_CBANK
	.align		4
        /*00b8*/ 	.byte	0x04, 0x0a
        /*00ba*/ 	.short	(.L_158 - .L_157)
	.align		4
.L_157:
        /*00bc*/ 	.word	index@(.nv.constant0._Z21forward_kernel_sharedPKdS0_S0_S0_S0_PdS1_i)
        /*00c0*/ 	.short	0x0380
        /*00c2*/ 	.short	0x003c


	//----- nvinfo : EIATTR_SW_WAR
	.align		4
.L_158:
        /*00c4*/ 	.byte	0x04, 0x36
        /*00c6*/ 	.short	(.L_160 - .L_159)
.L_159:
        /*00c8*/ 	.word	0x00000008
.L_160:


//--------------------- .nv.info._Z11zero_bufferPdm --------------------------
	.section	.nv.info._Z11zero_bufferPdm,"",@"SHT_CUDA_INFO"
	.sectionflags	@""
	.align	4


	//----- nvinfo : EIATTR_CUDA_API_VERSION
	.align		4
        /*0000*/ 	.byte	0x04, 0x37
        /*0002*/ 	.short	(.L_162 - .L_161)
.L_161:
        /*0004*/ 	.word	0x00000082


	//----- nvinfo : EIATTR_KPARAM_INFO
	.align		4
.L_162:
        /*0008*/ 	.byte	0x04, 0x17
        /*000a*/ 	.short	(.L_164 - .L_163)
.L_163:
        /*000c*/ 	.word	0x00000000
        /*0010*/ 	.short	0x0001
        /*0012*/ 	.short	0x0008
        /*0014*/ 	.byte	0x00, 0xf0, 0x21, 0x00


	//----- nvinfo : EIATTR_KPARAM_INFO
	.align		4
.L_164:
        /*0018*/ 	.byte	0x04, 0x17
        /*001a*/ 	.short	(.L_166 - .L_165)
.L_165:
        /*001c*/ 	.word	0x00000000
        /*0020*/ 	.short	0x0000
        /*0022*/ 	.short	0x0000
        /*0024*/ 	.byte	0x00, 0xf5, 0x21, 0x00


	//----- nvinfo : EIATTR_SPARSE_MMA_MASK
	.align		4
.L_166:
        /*0028*/ 	.byte	0x03, 0x50
        /*002a*/ 	.short	0x0000


	//----- nvinfo : EIATTR_MAXREG_COUNT
	.align		4
        /*002c*/ 	.byte	0x03, 0x1b
        /*002e*/ 	.short	0x00ff


	//----- nvinfo : EIATTR_MERCURY_ISA_VERSION
	.align		4
        /*0030*/ 	.byte	0x03, 0x5f
        /*0032*/ 	.short	0x0101


	//----- nvinfo : EIATTR_VRC_CTA_INIT_COUNT
	.align		4
        /*0034*/ 	.byte	0x02, 0x4a
	.zero		1
	.zero		1


	//----- nvinfo : EIATTR_EXIT_INSTR_OFFSETS
	.align		4
        /*0038*/ 	.byte	0x04, 0x1c
        /*003a*/ 	.short	(.L_168 - .L_167)


	//   ....[0]....
.L_167:
        /*003c*/ 	.word	0x00000090


	//   ....[1]....
        /*0040*/ 	.word	0x000000f0


	//----- nvinfo : EIATTR_CBANK_PARAM_SIZE
	.align		4
.L_168:
        /*0044*/ 	.byte	0x03, 0x19
        /*0046*/ 	.short	0x0010


	//----- nvinfo : EIATTR_PARAM_CBANK
	.align		4
        /*0048*/ 	.byte	0x04, 0x0a
        /*004a*/ 	.short	(.L_170 - .L_169)
	.align		4
.L_169:
        /*004c*/ 	.word	index@(.nv.constant0._Z11zero_bufferPdm)
        /*0050*/ 	.short	0x0380
        /*0052*/ 	.short	0x0010


	//----- nvinfo : EIATTR_SW_WAR
	.align		4
.L_170:
        /*0054*/ 	.byte	0x04, 0x36
        /*0056*/ 	.short	(.L_172 - .L_171)
.L_171:
        /*0058*/ 	.word	0x00000008
.L_172:


//--------------------- .nv.info._Z11init_biasesPdi --------------------------
	.section	.nv.info._Z11init_biasesPdi,"",@"SHT_CUDA_INFO"
	.sectionflags	@""
	.align	4


	//----- nvinfo : EIATTR_CUDA_API_VERSION
	.align		4
        /*0000*/ 	.byte	0x04, 0x37
        /*0002*/ 	.short	(.L_174 - .L_173)
.L_173:
        /*0004*/ 	.word	0x00000082


	//----- nvinfo : EIATTR_KPARAM_INFO
	.align		4
.L_174:
        /*0008*/ 	.byte	0x04, 0x17
        /*000a*/ 	.short	(.L_176 - .L_175)
.L_175:
        /*000c*/ 	.word	0x00000000
        /*0010*/ 	.short	0x0001
        /*0012*/ 	.short	0x0008
        /*0014*/ 	.byte	0x00, 0xf0, 0x11, 0x00


	//----- nvinfo : EIATTR_KPARAM_INFO
	.align		4
.L_176:
        /*0018*/ 	.byte	0x04, 0x17
        /*001a*/ 	.short	(.L_178 - .L_177)
.L_177:
        /*001c*/ 	.word	0x00000000
        /*0020*/ 	.short	0x0000
        /*0022*/ 	.short	0x0000
        /*0024*/ 	.byte	0x00, 0xf5, 0x21, 0x00


	//----- nvinfo : EIATTR_SPARSE_MMA_MASK
	.align		4
.L_178:
        /*0028*/ 	.byte	0x03, 0x50
        /*002a*/ 	.short	0x0000


	//----- nvinfo : EIATTR_MAXREG_COUNT
	.align		4
        /*002c*/ 	.byte	0x03, 0x1b
        /*002e*/ 	.short	0x00ff


	//----- nvinfo : EIATTR_MERCURY_ISA_VERSION
	.align		4
        /*0030*/ 	.byte	0x03, 0x5f
        /*0032*/ 	.short	0x0101


	//----- nvinfo : EIATTR_VRC_CTA_INIT_COUNT
	.align		4
        /*0034*/ 	.byte	0x02, 0x4a
	.zero		1
	.zero		1


	//----- nvinfo : EIATTR_EXIT_INSTR_OFFSETS
	.align		4
        /*0038*/ 	.byte	0x04, 0x1c
        /*003a*/ 	.short	(.L_180 - .L_179)


	//   ....[0]....
.L_179:
        /*003c*/ 	.word	0x00000070


	//   ....[1]....
        /*0040*/ 	.word	0x000000c0


	//----- nvinfo : EIATTR_CBANK_PARAM_SIZE
	.align		4
.L_180:
        /*0044*/ 	.byte	0x03, 0x19
        /*0046*/ 	.short	0x000c


	//----- nvinfo : EIATTR_PARAM_CBANK
	.align		4
        /*0048*/ 	.byte	0x04, 0x0a
        /*004a*/ 	.short	(.L_182 - .L_181)
	.align		4
.L_181:
        /*004c*/ 	.word	index@(.nv.constant0._Z11init_biasesPdi)
        /*0050*/ 	.short	0x0380
        /*0052*/ 	.short	0x000c


	//----- nvinfo : EIATTR_SW_WAR
	.align		4
.L_182:
        /*0054*/ 	.byte	0x04, 0x36
        /*0056*/ 	.short	(.L_184 - .L_183)
.L_183:
        /*0058*/ 	.word	0x00000008
.L_184:


//--------------------- .nv.info._Z19init_random_weightsPdiij --------------------------
	.section	.nv.info._Z19init_random_weightsPdiij,"",@"SHT_CUDA_INFO"
	.sectionflags	@""
	.align	4


	//----- nvinfo : EIATTR_CUDA_API_VERSION
	.align		4
        /*0000*/ 	.byte	0x04, 0x37
        /*0002*/ 	.short	(.L_186 - .L_185)
.L_185:
        /*0004*/ 	.word	0x00000082


	//----- nvinfo : EIATTR_KPARAM_INFO
	.align		4
.L_186:
        /*0008*/ 	.byte	0x04, 0x17
        /*000a*/ 	.short	(.L_188 - .L_187)
.L_187:
        /*000c*/ 	.word	0x00000000
        /*0010*/ 	.short	0x0003
        /*0012*/ 	.short	0x0010
        /*0014*/ 	.byte	0x00, 0xf0, 0x11, 0x00


	//----- nvinfo : EIATTR_KPARAM_INFO
	.align		4
.L_188:
        /*0018*/ 	.byte	0x04, 0x17
        /*001a*/ 	.short	(.L_190 - .L_189)
.L_189:
        /*001c*/ 	.word	0x00000000
        /*0020*/ 	.short	0x0002
        /*0022*/ 	.short	0x000c
        /*0024*/ 	.byte	0x00, 0xf0, 0x11, 0x00


	//----- nvinfo : EIATTR_KPARAM_INFO
	.align		4
.L_190:
        /*0028*/ 	.byte	0x04, 0x17
        /*002a*/ 	.short	(.L_192 - .L_191)
.L_191:
        /*002c*/ 	.word	0x00000000
        /*0030*/ 	.short	0x0001
        /*0032*/ 	.short	0x0008
        /*0034*/ 	.byte	0x00, 0xf0, 0x11, 0x00


	//----- nvinfo : EIATTR_KPARAM_INFO
	.align		4
.L_192:
        /*0038*/ 	.byte	0x04, 0x17
        /*003a*/ 	.short	(.L_194 - .L_193)
.L_193:
        /*003c*/ 	.word	0x00000000
        /*0040*/ 	.short	0x0000
        /*0042*/ 	.short	0x0000
        /*0044*/ 	.byte	0x00, 0xf5, 0x21, 0x00


	//----- nvinfo : EIATTR_SPARSE_MMA_MASK
	.align		4
.L_194:
        /*0048*/ 	.byte	0x03, 0x50
        /*004a*/ 	.short	0x0000


	//----- nvinfo : EIATTR_MAXREG_COUNT
	.align		4
        /*004c*/ 	.byte	0x03, 0x1b
        /*004e*/ 	.short	0x00ff


	//----- nvinfo : EIATTR_MERCURY_ISA_VERSION
	.align		4
        /*0050*/ 	.byte	0x03, 0x5f
        /*0052*/ 	.short	0x0101


	//----- nvinfo : EIATTR_VRC_CTA_INIT_COUNT
	.align		4
        /*0054*/ 	.byte	0x02, 0x4a
	.zero		1
	.zero		1


	//----- nvinfo : EIATTR_EXIT_INSTR_OFFSETS
	.align		4
        /*0058*/ 	.byte	0x04, 0x1c
        /*005a*/ 	.short	(.L_196 - .L_195)


	//   ....[0]....
.L_195:
        /*005c*/ 	.word	0x00000080


	//   ....[1]....
        /*0060*/ 	.word	0x000004f0


	//----- nvinfo : EIATTR_CRS_STACK_SIZE
	.align		4
.L_196:
        /*0064*/ 	.byte	0x04, 0x1e
        /*0066*/ 	.short	(.L_198 - .L_197)
.L_197:
        /*0068*/ 	.word	0x00000000


	//----- nvinfo : EIATTR_CBANK_PARAM_SIZE
	.align		4
.L_198:
        /*006c*/ 	.byte	0x03, 0x19
        /*006e*/ 	.short	0x0014


	//----- nvinfo : EIATTR_PARAM_CBANK
	.align		4
        /*0070*/ 	.byte	0x04, 0x0a
        /*0072*/ 	.short	(.L_200 - .L_199)
	.align		4
.L_199:
        /*0074*/ 	.word	index@(.nv.constant0._Z19init_random_weightsPdiij)
        /*0078*/ 	.short	0x0380
        /*007a*/ 	.short	0x0014


	//----- nvinfo : EIATTR_SW_WAR
	.align		4
.L_200:
        /*007c*/ 	.byte	0x04, 0x36
        /*007e*/ 	.short	(.L_202 - .L_201)
.L_201:
        /*0080*/ 	.word	0x00000008
.L_202:


//--------------------- .nv.callgraph             --------------------------
	.section	.nv.callgraph,"",@"SHT_CUDA_CALLGRAPH"
	.align	4
	.sectionentsize	8
	.align		4
        /*0000*/ 	.word	0x00000000
	.align		4
        /*0004*/ 	.word	0xffffffff
	.align		4
        /*0008*/ 	.word	0x00000000
	.align		4
        /*000c*/ 	.word	0xfffffffe
	.align		4
        /*0010*/ 	.word	0x00000000
	.align		4
        /*0014*/ 	.word	0xfffffffd
	.align		4
        /*0018*/ 	.word	0x00000000
	.align		4
        /*001c*/ 	.word	0xfffffffc


//--------------------- .nv.constant4             --------------------------
	.section	.nv.constant4,"a",@progbits
	.align	8
	.align		8
.nv.constant4:
        /*0000*/ 	.dword	precalc_xorwow_matrix
	.align		8
        /*0008*/ 	.dword	precalc_xorwow_offset_matrix
	.align		8
        /*0010*/ 	.dword	mrg32k3aM1
	.align		8
        /*0018*/ 	.dword	mrg32k3aM2
	.align		8
        /*0020*/ 	.dword	mrg32k3aM1SubSeq
	.align		8
        /*0028*/ 	.dword	mrg32k3aM2SubSeq
	.align		8
        /*0030*/ 	.dword	mrg32k3aM1Seq
	.align		8
        /*0038*/ 	.dword	mrg32k3aM2Seq


//--------------------- .nv.constant3             --------------------------
	.section	.nv.constant3,"a",@progbits
	.align	8
.nv.constant3:
	.type		__cr_lgamma_table,@object
	.size		__cr_lgamma_table,(.L_8 - __cr_lgamma_table)
__cr_lgamma_table:
        /*0000*/ 	.byte	0x00, 0x00, 0x00, 0x00, 0x00, 0x00, 0x00, 0x00, 0x00, 0x00, 0x00, 0x00, 0x00, 0x00, 0x00, 0x00
        /*0010*/ 	.byte	0xef, 0x39, 0xfa, 0xfe, 0x42, 0x2e, 0xe6, 0x3f, 0x02, 0x20, 0x2a, 0xfa, 0x0b, 0xab, 0xfc, 0x3f
        /*0020*/ 	.byte	0xf9, 0x2c, 0x92, 0x7c, 0xa7, 0x6c, 0x09, 0x40, 0xc9, 0x79, 0x44, 0x3c, 0x64, 0x26, 0x13, 0x40
        /*0030*/ 	.byte	0xca, 0x01, 0xcf, 0x3a, 0x27, 0x51, 0x1a, 0x40, 0x30, 0xcc, 0x2d, 0xf3, 0xe1, 0x0c, 0x21, 0x40
        /*0040*/ 	.byte	0x0d, 0xb7, 0xfc, 0x82, 0x8e, 0x35, 0x25, 0x40
.L_8:


//--------------------- .text._Z20update_params_kernelPdS_S_S_PKdS1_S1_S1_id --------------------------
	.section	.text._Z20update_params_kernelPdS_S_S_PKdS1_S1_S1_id,"ax",@progbits
	.align	128
        .global         _Z20update_params_kernelPdS_S_S_PKdS1_S1_S1_id
        .type           _Z20update_params_kernelPdS_S_S_PKdS1_S1_S1_id,@function
        .size           _Z20update_params_kernelPdS_S_S_PKdS1_S1_S1_id,(.L_x_94 - _Z20update_params_kernelPdS_S_S_PKdS1_S1_S1_id)
        .other          _Z20update_params_kernelPdS_S_S_PKdS1_S1_S1_id,@"STO_CUDA_ENTRY STV_DEFAULT"
_Z20update_params_kernelPdS_S_S_PKdS1_S1_S1_id:
.text._Z20update_params_kernelPdS_S_S_PKdS1_S1_S1_id:
[----:B------:R-:W-:Y:S01]  /*0000*/  LDC R1, c[0x0][0x37c] ;  /* 0x0000df00ff017b82 */ /* 0x000fe20000000800 */
[----:B------:R-:W0:Y:S01]  /*0010*/  LDCU UR4, c[0x0][0x3c0] ;  /* 0x00007800ff0477ac */ /* 0x000e220008000800 */
[----:B------:R-:W1:Y:S06]  /*0020*/  S2R R11, SR_TID.X ;  /* 0x00000000000b7919 */ /* 0x000e6c0000002100 */
[----:B------:R-:W1:Y:S01]  /*0030*/  LDC R0, c[0x0][0x360] ;  /* 0x0000d800ff007b82 */ /* 0x000e620000000800 */
[----:B0-----:R-:W0:Y:S07]  /*0040*/  I2F.F64 R4, UR4 ;  /* 0x0000000400047d12 */ /* 0x001e2e0008201c00 */
[----:B------:R-:W1:Y:S01]  /*0050*/  S2UR UR4, SR_CTAID.X ;  /* 0x00000000000479c3 */ /* 0x000e620000002500 */
[----:B0-----:R-:W0:Y:S01]  /*0060*/  MUFU.RCP64H R3, R5 ;  /* 0x0000000500037308 */ /* 0x001e220000001800 */
[----:B------:R-:W-:-:S05]  /*0070*/  VIADD R2, R5, 0x300402 ;  /* 0x0030040205027836 */ /* 0x000fca0000000000 */
[----:B------:R-:W-:Y:S01]  /*0080*/  FSETP.GEU.AND P0, PT, |R2|, 5.8789094863358348022e-39, PT ;  /* 0x004004020200780b */ /* 0x000fe20003f0e200 */
[----:B-1----:R-:W-:Y:S01]  /*0090*/  IMAD R0, R0, UR4, R11 ;  /* 0x0000000400007c24 */ /* 0x002fe2000f8e020b */
[----:B0-----:R-:W-:-:S08]  /*00a0*/  DFMA R6, -R4, R2, 1 ;  /* 0x3ff000000406742b */ /* 0x001fd00000000102 */
[----:B------:R-:W-:-:S08]  /*00b0*/  DFMA R6, R6, R6, R6 ;  /* 0x000000060606722b */ /* 0x000fd00000000006 */
[----:B------:R-:W-:-:S08]  /*00c0*/  DFMA R6, R2, R6, R2 ;  /* 0x000000060206722b */ /* 0x000fd00000000002 */
[----:B------:R-:W-:-:S08]  /*00d0*/  DFMA R8, -R4, R6, 1 ;  /* 0x3ff000000408742b */ /* 0x000fd00000000106 */
[----:B------:R-:W-:Y:S01]  /*00e0*/  DFMA R2, R6, R8, R6 ;  /* 0x000000080602722b */ /* 0x000fe20000000006 */
[----:B------:R-:W-:Y:S10]  /*00f0*/  @P0 BRA `(.L_x_0) ;  /* 0x0000000000180947 */ /* 0x000ff40003800000 */
[----:B------:R-:W-:-:S05]  /*0100*/  LOP3.LUT R2, R5, 0x7fffffff, RZ, 0xc0, !PT ;  /* 0x7fffffff05027812 */ /* 0x000fca00078ec0ff */
[----:B------:R-:W-:Y:S01]  /*0110*/  VIADD R8, R2, 0xfff00000 ;  /* 0xfff0000002087836 */ /* 0x000fe20000000000 */
[----:B------:R-:W-:-:S07]  /*0120*/  MOV R2, 0x140 ;  /* 0x0000014000027802 */ /* 0x000fce0000000f00 */
[----:B------:R-:W-:Y:S05]  /*0130*/  CALL.REL.NOINC `($__internal_0_$__cuda_sm20_dblrcp_rn_slowpath_v3) ;  /* 0x0000000000c47944 */ /* 0x000fea0003c00000 */
[----:B------:R-:W-:Y:S01]  /*0140*/  MOV R2, R6 ;  /* 0x0000000600027202 */ /* 0x000fe20000000f00 */
[----:B------:R-:W-:-:S07]  /*0150*/  IMAD.MOV.U32 R3, RZ, RZ, R7 ;  /* 0x000000ffff037224 */ /* 0x000fce00078e0007 */
.L_x_0:
[----:B------:R-:W-:-:S13]  /*0160*/  ISETP.GT.AND P0, PT, R0, 0x187ff, PT ;  /* 0x000187ff0000780c */ /* 0x000fda0003f04270 */
[----:B------:R-:W-:Y:S05]  /*0170*/  @P0 EXIT ;  /* 0x000000000000094d */ /* 0x000fea0003800000 */
[----:B------:R-:W0:Y:S01]  /*0180*/  LDC.64 R4, c[0x0][0x3a0] ;  /* 0x0000e800ff047b82 */ /* 0x000e220000000a00 */
[----:B------:R-:W1:Y:S01]  /*0190*/  LDCU.64 UR4, c[0x0][0x358] ;  /* 0x00006b00ff0477ac */ /* 0x000e620008000a00 */
[----:B------:R-:W2:Y:S06]  /*01a0*/  LDCU.64 UR6, c[0x0][0x3c8] ;  /* 0x00007900ff0677ac */ /* 0x000eac0008000a00 */
[----:B------:R-:W3:Y:S01]  /*01b0*/  LDC.64 R8, c[0x0][0x380] ;  /* 0x0000e000ff087b82 */ /* 0x000ee20000000a00 */
[----:B0-----:R-:W-:-:S06]  /*01c0*/  IMAD.WIDE R4, R0, 0x8, R4 ;  /* 0x0000000800047825 */ /* 0x001fcc00078e0204 */
[----:B-1----:R-:W2:Y:S01]  /*01d0*/  LDG.E.64.CONSTANT R4, desc[UR4][R4.64] ;  /* 0x0000000404047981 */ /* 0x002ea2000c1e9b00 */
[----:B---3--:R-:W-:-:S05]  /*01e0*/  IMAD.WIDE R8, R0, 0x8, R8 ;  /* 0x0000000800087825 */ /* 0x008fca00078e0208 */
[----:B------:R-:W3:Y:S01]  /*01f0*/  LDG.E.64 R10, desc[UR4][R8.64] ;  /* 0x00000004080a7981 */ /* 0x000ee2000c1e1b00 */
[----:B------:R-:W-:Y:S01]  /*0200*/  ISETP.GT.AND P0, PT, R0, 0x4ff, PT ;  /* 0x000004ff0000780c */ /* 0x000fe20003f04270 */
[----:B--2---:R-:W-:-:S08]  /*0210*/  DMUL R6, R4, UR6 ;  /* 0x0000000604067c28 */ /* 0x004fd00008000000 */
[----:B---3--:R-:W-:-:S07]  /*0220*/  DFMA R6, R6, -R2, R10 ;  /* 0x800000020606722b */ /* 0x008fce000000000a */
[----:B------:R0:W-:Y:S01]  /*0230*/  STG.E.64 desc[UR4][R8.64], R6 ;  /* 0x0000000608007986 */ /* 0x0001e2000c101b04 */
[----:B------:R-:W-:Y:S05]  /*0240*/  @P0 EXIT ;  /* 0x000000000000094d */ /* 0x000fea0003800000 */
[----:B------:R-:W1:Y:S08]  /*0250*/  LDC.64 R4, c[0x0][0x3a8] ;  /* 0x0000ea00ff047b82 */ /* 0x000e700000000a00 */
[----:B0-----:R-:W0:Y:S01]  /*0260*/  LDC.64 R8, c[0x0][0x388] ;  /* 0x0000e200ff087b82 */ /* 0x001e220000000a00 */
[----:B-1----:R-:W-:-:S06]  /*0270*/  IMAD.WIDE R4, R0, 0x8, R4 ;  /* 0x0000000800047825 */ /* 0x002fcc00078e0204 */
[----:B------:R-:W2:Y:S01]  /*0280*/  LDG.E.64.CONSTANT R4, desc[UR4][R4.64] ;  /* 0x0000000404047981 */ /* 0x000ea2000c1e9b00 */
[----:B0-----:R-:W-:-:S05]  /*0290*/  IMAD.WIDE R8, R0, 0x8, R8 ;  /* 0x0000000800087825 */ /* 0x001fca00078e0208 */
        /* <DEDUP_REMOVED lines=23> */
[----:B--2---:R-:W-:-:S08]  /*0410*/  DMUL R6, R4, UR6 ;  /* 0x0000000604067c28 */ /* 0x004fd00008000000 */
[----:B---3--:R-:W-:-:S07]  /*0420*/  DFMA R6, R6, -R2, R10 ;  /* 0x800000020606722b */ /* 0x008fce000000000a */
[----:B------:R-:W-:Y:S01]  /*0430*/  STG.E.64 desc[UR4][R8.64], R6 ;  /* 0x0000000608007986 */ /* 0x000fe2000c101b04 */
[----:B------:R-:W-:Y:S05]  /*0440*/  EXIT ;  /* 0x000000000000794d */ /* 0x000fea0003800000 */
        .weak           $__internal_0_$__cuda_sm20_dblrcp_rn_slowpath_v3
        .type           $__internal_0_$__cuda_sm20_dblrcp_rn_slowpath_v3,@function
        .size           $__internal_0_$__cuda_sm20_dblrcp_rn_slowpath_v3,(.L_x_94 - $__internal_0_$__cuda_sm20_dblrcp_rn_slowpath_v3)
$__internal_0_$__cuda_sm20_dblrcp_rn_slowpath_v3:
[----:B------:R-:W-:-:S14]  /*0450*/  DSETP.GTU.AND P0, PT, |R4|, +INF , PT ;  /* 0x7ff000000400742a */ /* 0x000fdc0003f0c200 */
[----:B------:R-:W-:Y:S05]  /*0460*/  @P0 BRA `(.L_x_1) ;  /* 0x00000000007c0947 */ /* 0x000fea0003800000 */
[----:B------:R-:W-:-:S04]  /*0470*/  LOP3.LUT R3, R5, 0x7fffffff, RZ, 0xc0, !PT ;  /* 0x7fffffff05037812 */ /* 0x000fc800078ec0ff */
[----:B------:R-:W-:-:S04]  /*0480*/  IADD3 R6, PT, PT, R3, -0x1, RZ ;  /* 0xffffffff03067810 */ /* 0x000fc80007ffe0ff */
[----:B------:R-:W-:-:S13]  /*0490*/  ISETP.GE.U32.AND P0, PT, R6, 0x7fefffff, PT ;  /* 0x7fefffff0600780c */ /* 0x000fda0003f06070 */
[----:B------:R-:W-:Y:S01]  /*04a0*/  @P0 LOP3.LUT R7, R5, 0x7ff00000, RZ, 0x3c, !PT ;  /* 0x7ff0000005070812 */ /* 0x000fe200078e3cff */
[----:B------:R-:W-:Y:S01]  /*04b0*/  @P0 IMAD.MOV.U32 R6, RZ, RZ, RZ ;  /* 0x000000ffff060224 */ /* 0x000fe200078e00ff */
[----:B------:R-:W-:Y:S06]  /*04c0*/  @P0 BRA `(.L_x_2) ;  /* 0x00000000006c0947 */ /* 0x000fec0003800000 */
[----:B------:R-:W-:-:S13]  /*04d0*/  ISETP.GE.U32.AND P0, PT, R3, 0x1000001, PT ;  /* 0x010000010300780c */ /* 0x000fda0003f06070 */
[----:B------:R-:W-:Y:S05]  /*04e0*/  @!P0 BRA `(.L_x_3) ;  /* 0x0000000000348947 */ /* 0x000fea0003800000 */
[----:B------:R-:W-:Y:S01]  /*04f0*/  IADD3 R7, PT, PT, R5, -0x3fe00000, RZ ;  /* 0xc020000005077810 */ /* 0x000fe20007ffe0ff */
[----:B------:R-:W-:-:S03]  /*0500*/  IMAD.MOV.U32 R6, RZ, RZ, R4 ;  /* 0x000000ffff067224 */ /* 0x000fc600078e0004 */
[----:B------:R-:W0:Y:S03]  /*0510*/  MUFU.RCP64H R9, R7 ;  /* 0x0000000700097308 */ /* 0x000e260000001800 */
[----:B0-----:R-:W-:-:S08]  /*0520*/  DFMA R10, -R6, R8, 1 ;  /* 0x3ff00000060a742b */ /* 0x001fd00000000108 */
[----:B------:R-:W-:-:S08]  /*0530*/  DFMA R10, R10, R10, R10 ;  /* 0x0000000a0a0a722b */ /* 0x000fd0000000000a */
[----:B------:R-:W-:-:S08]  /*0540*/  DFMA R10, R8, R10, R8 ;  /* 0x0000000a080a722b */ /* 0x000fd00000000008 */
[----:B------:R-:W-:-:S08]  /*0550*/  DFMA R8, -R6, R10, 1 ;  /* 0x3ff000000608742b */ /* 0x000fd0000000010a */
[----:B------:R-:W-:-:S08]  /*0560*/  DFMA R8, R10, R8, R10 ;  /* 0x000000080a08722b */ /* 0x000fd0000000000a */
[----:B------:R-:W-:-:S08]  /*0570*/  DMUL R8, R8, 2.2250738585072013831e-308 ;  /* 0x0010000008087828 */ /* 0x000fd00000000000 */
[----:B------:R-:W-:-:S08]  /*0580*/  DFMA R4, -R4, R8, 1 ;  /* 0x3ff000000404742b */ /* 0x000fd00000000108 */
[----:B------:R-:W-:-:S08]  /*0590*/  DFMA R4, R4, R4, R4 ;  /* 0x000000040404722b */ /* 0x000fd00000000004 */
[----:B------:R-:W-:Y:S01]  /*05a0*/  DFMA R6, R8, R4, R8 ;  /* 0x000000040806722b */ /* 0x000fe20000000008 */
[----:B------:R-:W-:Y:S10]  /*05b0*/  BRA `(.L_x_2) ;  /* 0x0000000000307947 */ /* 0x000ff40003800000 */
.L_x_3:
[----:B------:R-:W-:Y:S01]  /*05c0*/  DMUL R4, R4, 8.11296384146066816958e+31 ;  /* 0x4690000004047828 */ /* 0x000fe20000000000 */
[----:B------:R-:W-:-:S05]  /*05d0*/  MOV R6, R8 ;  /* 0x0000000800067202 */ /* 0x000fca0000000f00 */
[----:B------:R-:W0:Y:S02]  /*05e0*/  MUFU.RCP64H R7, R5 ;  /* 0x0000000500077308 */ /* 0x000e240000001800 */
[----:B0-----:R-:W-:-:S08]  /*05f0*/  DFMA R8, -R4, R6, 1 ;  /* 0x3ff000000408742b */ /* 0x001fd00000000106 */
[----:B------:R-:W-:-:S08]  /*0600*/  DFMA R8, R8, R8, R8 ;  /* 0x000000080808722b */ /* 0x000fd00000000008 */
[----:B------:R-:W-:-:S08]  /*0610*/  DFMA R8, R6, R8, R6 ;  /* 0x000000080608722b */ /* 0x000fd00000000006 */
[----:B------:R-:W-:-:S08]  /*0620*/  DFMA R6, -R4, R8, 1 ;  /* 0x3ff000000406742b */ /* 0x000fd00000000108 */
[----:B------:R-:W-:-:S08]  /*0630*/  DFMA R6, R8, R6, R8 ;  /* 0x000000060806722b */ /* 0x000fd00000000008 */
[----:B------:R-:W-:Y:S01]  /*0640*/  DMUL R6, R6, 8.11296384146066816958e+31 ;  /* 0x4690000006067828 */ /* 0x000fe20000000000 */
[----:B------:R-:W-:Y:S10]  /*0650*/  BRA `(.L_x_2) ;  /* 0x0000000000087947 */ /* 0x000ff40003800000 */
.L_x_1:
[----:B------:R-:W-:Y:S01]  /*0660*/  LOP3.LUT R7, R5, 0x80000, RZ, 0xfc, !PT ;  /* 0x0008000005077812 */ /* 0x000fe200078efcff */
[----:B------:R-:W-:-:S07]  /*0670*/  IMAD.MOV.U32 R6, RZ, RZ, R4 ;  /* 0x000000ffff067224 */ /* 0x000fce00078e0004 */
.L_x_2:
[----:B------:R-:W-:-:S04]  /*0680*/  MOV R3, 0x0 ;  /* 0x0000000000037802 */ /* 0x000fc80000000f00 */
[----:B------:R-:W-:Y:S05]  /*0690*/  RET.REL.NODEC R2 `(_Z20update_params_kernelPdS_S_S_PKdS1_S1_S1_id) ;  /* 0xfffffff802587950 */ /* 0x000fea0003c3ffff */
.L_x_4:
[----:B------:R-:W-:-:S00]  /*06a0*/  BRA `(.L_x_4) ;  /* 0xfffffffc00fc7947 */ /* 0x000fc0000383ffff */
[----:B------:R-:W-:-:S00]  /*06b0*/  NOP ;  /* 0x0000000000007918 */ /* 0x000fc00000000000 */
        /* <DEDUP_REMOVED lines=12> */
.L_x_94:


//--------------------- .text._Z31compute_gradients_kernel_sharedPKdS0_S0_S0_S0_PdS1_S1_S1_i --------------------------
	.section	.text._Z31compute_gradients_kernel_sharedPKdS0_S0_S0_S0_PdS1_S1_S1_i,"ax",@progbits
	.align	128
        .global         _Z31compute_gradients_kernel_sharedPKdS0_S0_S0_S0_PdS1_S1_S1_i
        .type           _Z31compute_gradients_kernel_sharedPKdS0_S0_S0_S0_PdS1_S1_S1_i,@function
        .size           _Z31compute_gradients_kernel_sharedPKdS0_S0_S0_S0_PdS1_S1_S1_i,(.L_x_99 - _Z31compute_gradients_kernel_sharedPKdS0_S0_S0_S0_PdS1_S1_S1_i)
        .other          _Z31compute_gradients_kernel_sharedPKdS0_S0_S0_S0_PdS1_S1_S1_i,@"STO_CUDA_ENTRY STV_DEFAULT"
_Z31compute_gradients_kernel_sharedPKdS0_S0_S0_S0_PdS1_S1_S1_i:
.text._Z31compute_gradients_kernel_sharedPKdS0_S0_S0_S0_PdS1_S1_S1_i:
[----:B------:R-:W-:Y:S01]  /*0000*/  LDC R1, c[0x0][0x37c] ;  /* 0x0000df00ff017b82 */ /* 0x000fe20000000800 */
[----:B------:R-:W0:Y:S01]  /*0010*/  S2R R0, SR_CTAID.Y ;  /* 0x0000000000007919 */ /* 0x000e220000002600 */
[----:B------:R-:W0:Y:S02]  /*0020*/  LDCU UR4, c[0x0][0x3c8] ;  /* 0x00007900ff0477ac */ /* 0x000e240008000800 */
[----:B0-----:R-:W-:-:S13]  /*0030*/  ISETP.GE.AND P0, PT, R0, UR4, PT ;  /* 0x0000000400007c0c */ /* 0x001fda000bf06270 */
[----:B------:R-:W-:Y:S05]  /*0040*/  @P0 EXIT ;  /* 0x000000000000094d */ /* 0x000fea0003800000 */
[----:B------:R-:W0:Y:S01]  /*0050*/  S2R R3, SR_TID.X ;  /* 0x0000000000037919 */ /* 0x000e220000002100 */
[----:B------:R-:W1:Y:S01]  /*0060*/  LDC R2, c[0x0][0x360] ;  /* 0x0000d800ff027b82 */ /* 0x000e620000000800 */
[----:B------:R-:W2:Y:S01]  /*0070*/  LDCU.64 UR8, c[0x0][0x358] ;  /* 0x00006b00ff0877ac */ /* 0x000ea20008000a00 */
[----:B------:R-:W-:Y:S01]  /*0080*/  BSSY.RECONVERGENT B0, `(.L_x_5) ;  /* 0x0000055000007945 */ /* 0x000fe20003800200 */
[----:B0-----:R-:W-:-:S13]  /*0090*/  ISETP.GT.U32.AND P0, PT, R3, 0x30f, PT ;  /* 0x0000030f0300780c */ /* 0x001fda0003f04070 */
[----:B--2---:R-:W-:Y:S05]  /*00a0*/  @P0 BRA `(.L_x_6) ;  /* 0x0000000400480947 */ /* 0x004fea0003800000 */
[----:B-1----:R-:W0:Y:S01]  /*00b0*/  I2F.U32.RP R9, R2 ;  /* 0x0000000200097306 */ /* 0x002e220000209000 */
[----:B------:R-:W-:Y:S01]  /*00c0*/  IADD3 R6, PT, PT, R3, R2, RZ ;  /* 0x0000000203067210 */ /* 0x000fe20007ffe0ff */
[----:B------:R-:W-:Y:S01]  /*00d0*/  BSSY.RECONVERGENT B1, `(.L_x_7) ;  /* 0x000002e000017945 */ /* 0x000fe20003800200 */
[----:B------:R-:W-:Y:S01]  /*00e0*/  ISETP.NE.U32.AND P2, PT, R2, RZ, PT ;  /* 0x000000ff0200720c */ /* 0x000fe20003f45070 */
[----:B------:R-:W-:Y:S01]  /*00f0*/  IMAD.MOV.U32 R15, RZ, RZ, R3 ;  /* 0x000000ffff0f7224 */ /* 0x000fe200078e0003 */
[C---:B------:R-:W-:Y:S02]  /*0100*/  ISETP.GE.U32.AND P0, PT, R6.reuse, 0x310, PT ;  /* 0x000003100600780c */ /* 0x040fe40003f06070 */
[----:B------:R-:W-:Y:S02]  /*0110*/  VIMNMX.U32 R7, PT, PT, R6, 0x310, !PT ;  /* 0x0000031006077848 */ /* 0x000fe40007fe0000 */
[----:B------:R-:W-:-:S04]  /*0120*/  SEL R8, RZ, 0x1, P0 ;  /* 0x00000001ff087807 */ /* 0x000fc80000000000 */
[----:B------:R-:W-:Y:S01]  /*0130*/  IADD3 R7, PT, PT, R7, -R6, -R8 ;  /* 0x8000000607077210 */ /* 0x000fe20007ffe808 */
[----:B0-----:R-:W0:Y:S02]  /*0140*/  MUFU.RCP R9, R9 ;  /* 0x0000000900097308 */ /* 0x001e240000001000 */
[----:B0-----:R-:W-:-:S06]  /*0150*/  VIADD R4, R9, 0xffffffe ;  /* 0x0ffffffe09047836 */ /* 0x001fcc0000000000 */
[----:B------:R0:W1:Y:S02]  /*0160*/  F2I.FTZ.U32.TRUNC.NTZ R5, R4 ;  /* 0x0000000400057305 */ /* 0x000064000021f000 */
[----:B0-----:R-:W-:Y:S02]  /*0170*/  IMAD.MOV.U32 R4, RZ, RZ, RZ ;  /* 0x000000ffff047224 */ /* 0x001fe400078e00ff */
[----:B-1----:R-:W-:-:S04]  /*0180*/  IMAD.MOV R11, RZ, RZ, -R5 ;  /* 0x000000ffff0b7224 */ /* 0x002fc800078e0a05 */
[----:B------:R-:W-:-:S04]  /*0190*/  IMAD R11, R11, R2, RZ ;  /* 0x000000020b0b7224 */ /* 0x000fc800078e02ff */
[----:B------:R-:W-:-:S06]  /*01a0*/  IMAD.HI.U32 R10, R5, R11, R4 ;  /* 0x0000000b050a7227 */ /* 0x000fcc00078e0004 */
[----:B------:R-:W-:-:S04]  /*01b0*/  IMAD.HI.U32 R5, R10, R7, RZ ;  /* 0x000000070a057227 */ /* 0x000fc800078e00ff */
[----:B------:R-:W-:-:S04]  /*01c0*/  IMAD.MOV R4, RZ, RZ, -R5 ;  /* 0x000000ffff047224 */ /* 0x000fc800078e0a05 */
[----:B------:R-:W-:-:S05]  /*01d0*/  IMAD R7, R2, R4, R7 ;  /* 0x0000000402077224 */ /* 0x000fca00078e0207 */
[----:B------:R-:W-:-:S13]  /*01e0*/  ISETP.GE.U32.AND P0, PT, R7, R2, PT ;  /* 0x000000020700720c */ /* 0x000fda0003f06070 */
[----:B------:R-:W-:Y:S01]  /*01f0*/  @P0 IADD3 R7, PT, PT, R7, -R2, RZ ;  /* 0x8000000207070210 */ /* 0x000fe20007ffe0ff */
[----:B------:R-:W-:-:S03]  /*0200*/  @P0 VIADD R5, R5, 0x1 ;  /* 0x0000000105050836 */ /* 0x000fc60000000000 */
[----:B------:R-:W-:-:S13]  /*0210*/  ISETP.GE.U32.AND P1, PT, R7, R2, PT ;  /* 0x000000020700720c */ /* 0x000fda0003f26070 */
[----:B------:R-:W-:Y:S01]  /*0220*/  @P1 VIADD R5, R5, 0x1 ;  /* 0x0000000105051836 */ /* 0x000fe20000000000 */
[----:B------:R-:W-:-:S04]  /*0230*/  @!P2 LOP3.LUT R5, RZ, R2, RZ, 0x33, !PT ;  /* 0x00000002ff05a212 */ /* 0x000fc800078e33ff */
[----:B------:R-:W-:-:S04]  /*0240*/  IADD3 R8, PT, PT, R8, R5, RZ ;  /* 0x0000000508087210 */ /* 0x000fc80007ffe0ff */
[C---:B------:R-:W-:Y:S02]  /*0250*/  LOP3.LUT R4, R8.reuse, 0x3, RZ, 0xc0, !PT ;  /* 0x0000000308047812 */ /* 0x040fe400078ec0ff */
[----:B------:R-:W-:Y:S02]  /*0260*/  ISETP.GE.U32.AND P1, PT, R8, 0x3, PT ;  /* 0x000000030800780c */ /* 0x000fe40003f26070 */
[----:B------:R-:W-:-:S13]  /*0270*/  ISETP.NE.AND P0, PT, R4, 0x3, PT ;  /* 0x000000030400780c */ /* 0x000fda0003f05270 */
[----:B------:R-:W-:Y:S05]  /*0280*/  @!P0 BRA `(.L_x_8) ;  /* 0x0000000000488947 */ /* 0x000fea0003800000 */
[----:B------:R-:W0:Y:S01]  /*0290*/  S2UR UR5, SR_CgaCtaId ;  /* 0x00000000000579c3 */ /* 0x000e220000008800 */
[----:B------:R-:W-:Y:S01]  /*02a0*/  VIADD R8, R8, 0x1 ;  /* 0x0000000108087836 */ /* 0x000fe20000000000 */
[----:B------:R-:W-:Y:S01]  /*02b0*/  UMOV UR4, 0x400 ;  /* 0x0000040000047882 */ /* 0x000fe20000000000 */
[----:B------:R-:W-:-:S03]  /*02c0*/  IMAD R7, R0, 0x310, R3 ;  /* 0x0000031000077824 */ /* 0x000fc600078e0203 */
[----:B------:R-:W-:Y:S02]  /*02d0*/  LOP3.LUT R8, R8, 0x3, RZ, 0xc0, !PT ;  /* 0x0000000308087812 */ /* 0x000fe400078ec0ff */
[----:B------:R-:W1:Y:S03]  /*02e0*/  LDC.64 R4, c[0x0][0x380] ;  /* 0x0000e000ff047b82 */ /* 0x000e660000000a00 */
[C---:B------:R-:W-:Y:S01]  /*02f0*/  IMAD R15, R8.reuse, R2, R3 ;  /* 0x00000002080f7224 */ /* 0x040fe200078e0203 */
[----:B------:R-:W-:Y:S01]  /*0300*/  IADD3 R8, PT, PT, -R8, RZ, RZ ;  /* 0x000000ff08087210 */ /* 0x000fe20007ffe1ff */
[----:B0-----:R-:W-:-:S06]  /*0310*/  ULEA UR4, UR5, UR4, 0x18 ;  /* 0x0000000405047291 */ /* 0x001fcc000f8ec0ff */
[----:B------:R-:W-:Y:S01]  /*0320*/  LEA R9, R3, UR4, 0x3 ;  /* 0x0000000403097c11 */ /* 0x000fe2000f8e18ff */
[----:B-1----:R-:W-:-:S07]  /*0330*/  IMAD.WIDE.U32 R4, R7, 0x8, R4 ;  /* 0x0000000807047825 */ /* 0x002fce00078e0004 */
.L_x_9:
[----:B------:R0:W2:Y:S01]  /*0340*/  LDG.E.64.CONSTANT R6, desc[UR8][R4.64] ;  /* 0x0000000804067981 */ /* 0x0000a2000c1e9b00 */
[----:B------:R-:W-:-:S05]  /*0350*/  VIADD R8, R8, 0x1 ;  /* 0x0000000108087836 */ /* 0x000fca0000000000 */
[----:B------:R-:W-:Y:S01]  /*0360*/  ISETP.NE.AND P0, PT, R8, RZ, PT ;  /* 0x000000ff0800720c */ /* 0x000fe20003f05270 */
[C---:B0-----:R-:W-:Y:S01]  /*0370*/  IMAD.WIDE.U32 R4, R2.reuse, 0x8, R4 ;  /* 0x0000000802047825 */ /* 0x041fe200078e0004 */
[----:B--2---:R0:W-:Y:S03]  /*0380*/  STS.64 [R9], R6 ;  /* 0x0000000609007388 */ /* 0x0041e60000000a00 */
[----:B0-----:R-:W-:-:S08]  /*0390*/  IMAD R9, R2, 0x8, R9 ;  /* 0x0000000802097824 */ /* 0x001fd000078e0209 */
[----:B------:R-:W-:Y:S05]  /*03a0*/  @P0 BRA `(.L_x_9) ;  /* 0xfffffffc00e40947 */ /* 0x000fea000383ffff */
.L_x_8:
[----:B------:R-:W-:Y:S05]  /*03b0*/  BSYNC.RECONVERGENT B1 ;  /* 0x0000000000017941 */ /* 0x000fea0003800200 */
.L_x_7:
[----:B------:R-:W-:Y:S05]  /*03c0*/  @!P1 BRA `(.L_x_6) ;  /* 0x0000000000809947 */ /* 0x000fea0003800000 */
[----:B------:R-:W0:Y:S01]  /*03d0*/  S2UR UR5, SR_CgaCtaId ;  /* 0x00000000000579c3 */ /* 0x000e220000008800 */
[----:B------:R-:W-:Y:S01]  /*03e0*/  UMOV UR4, 0x400 ;  /* 0x0000040000047882 */ /* 0x000fe20000000000 */
[----:B------:R-:W-:-:S04]  /*03f0*/  IMAD R25, R0, 0x310, R15 ;  /* 0x0000031000197824 */ /* 0x000fc800078e020f */
[C-C-:B------:R-:W-:Y:S01]  /*0400*/  IMAD R21, R2.reuse, 0x2, R25.reuse ;  /* 0x0000000202157824 */ /* 0x140fe200078e0219 */
[----:B------:R-:W-:Y:S01]  /*0410*/  IADD3 R17, PT, PT, R25, R2, RZ ;  /* 0x0000000219117210 */ /* 0x000fe20007ffe0ff */
[----:B------:R-:W1:Y:S01]  /*0420*/  LDC.64 R4, c[0x0][0x380] ;  /* 0x0000e000ff047b82 */ /* 0x000e620000000a00 */
[----:B------:R-:W-:Y:S01]  /*0430*/  IMAD R23, R2, 0x3, R25 ;  /* 0x0000000302177824 */ /* 0x000fe200078e0219 */
[----:B0-----:R-:W-:-:S06]  /*0440*/  ULEA UR4, UR5, UR4, 0x18 ;  /* 0x0000000405047291 */ /* 0x001fcc000f8ec0ff */
[----:B------:R-:W-:-:S07]  /*0450*/  LEA R19, R15, UR4, 0x3 ;  /* 0x000000040f137c11 */ /* 0x000fce000f8e18ff */
.L_x_10:
[----:B-1----:R-:W-:-:S04]  /*0460*/  IMAD.WIDE.U32 R6, R25, 0x8, R4 ;  /* 0x0000000819067825 */ /* 0x002fc800078e0004 */
[--C-:B--2---:R-:W-:Y:S02]  /*0470*/  IMAD.WIDE.U32 R10, R17, 0x8, R4.reuse ;  /* 0x00000008110a7825 */ /* 0x104fe400078e0004 */
[----:B------:R-:W2:Y:S02]  /*0480*/  LDG.E.64.CONSTANT R6, desc[UR8][R6.64] ;  /* 0x0000000806067981 */ /* 0x000ea4000c1e9b00 */
[--C-:B------:R-:W-:Y:S02]  /*0490*/  IMAD.WIDE.U32 R12, R21, 0x8, R4.reuse ;  /* 0x00000008150c7825 */ /* 0x100fe400078e0004 */
[----:B------:R-:W3:Y:S02]  /*04a0*/  LDG.E.64.CONSTANT R10, desc[UR8][R10.64] ;  /* 0x000000080a0a7981 */ /* 0x000ee4000c1e9b00 */
[----:B------:R-:W-:Y:S02]  /*04b0*/  IMAD.WIDE.U32 R8, R23, 0x8, R4 ;  /* 0x0000000817087825 */ /* 0x000fe400078e0004 */
[----:B------:R-:W4:Y:S04]  /*04c0*/  LDG.E.64.CONSTANT R12, desc[UR8][R12.64] ;  /* 0x000000080c0c7981 */ /* 0x000f28000c1e9b00 */
[----:B------:R-:W5:Y:S01]  /*04d0*/  LDG.E.64.CONSTANT R8, desc[UR8][R8.64] ;  /* 0x0000000808087981 */ /* 0x000f62000c1e9b00 */
[C-C-:B------:R-:W-:Y:S01]  /*04e0*/  IMAD R27, R2.reuse, 0x8, R19.reuse ;  /* 0x00000008021b7824 */ /* 0x140fe200078e0213 */
[C---:B------:R-:W-:Y:S01]  /*04f0*/  LEA R29, R2.reuse, R19, 0x4 ;  /* 0x00000013021d7211 */ /* 0x040fe200078e20ff */
[----:B------:R-:W-:-:S02]  /*0500*/  IMAD R14, R2, 0x18, R19 ;  /* 0x00000018020e7824 */ /* 0x000fc400078e0213 */
[----:B------:R-:W-:-:S05]  /*0510*/  IMAD R15, R2, 0x4, R15 ;  /* 0x00000004020f7824 */ /* 0x000fca00078e020f */
[----:B------:R-:W-:Y:S01]  /*0520*/  ISETP.GE.U32.AND P0, PT, R15, 0x310, PT ;  /* 0x000003100f00780c */ /* 0x000fe20003f06070 */
[C---:B------:R-:W-:Y:S01]  /*0530*/  IMAD R17, R2.reuse, 0x4, R17 ;  /* 0x0000000402117824 */ /* 0x040fe200078e0211 */
[C---:B------:R-:W-:Y:S01]  /*0540*/  LEA R21, R2.reuse, R21, 0x2 ;  /* 0x0000001502157211 */ /* 0x040fe200078e10ff */
[C---:B------:R-:W-:Y:S02]  /*0550*/  IMAD R23, R2.reuse, 0x4, R23 ;  /* 0x0000000402177824 */ /* 0x040fe400078e0217 */
[C---:B------:R-:W-:Y:S01]  /*0560*/  IMAD R25, R2.reuse, 0x4, R25 ;  /* 0x0000000402197824 */ /* 0x040fe200078e0219 */
[----:B--2---:R0:W-:Y:S04]  /*0570*/  STS.64 [R19], R6 ;  /* 0x0000000613007388 */ /* 0x0041e80000000a00 */
[----:B---3--:R2:W-:Y:S04]  /*0580*/  STS.64 [R27], R10 ;  /* 0x0000000a1b007388 */ /* 0x0085e80000000a00 */
[----:B----4-:R2:W-:Y:S04]  /*0590*/  STS.64 [R29], R12 ;  /* 0x0000000c1d007388 */ /* 0x0105e80000000a00 */
[----:B-----5:R2:W-:Y:S01]  /*05a0*/  STS.64 [R14], R8 ;  /* 0x000000080e007388 */ /* 0x0205e20000000a00 */
[----:B0-----:R-:W-:Y:S01]  /*05b0*/  LEA R19, R2, R19, 0x5 ;  /* 0x0000001302137211 */ /* 0x001fe200078e28ff */
[----:B------:R-:W-:Y:S06]  /*05c0*/  @!P0 BRA `(.L_x_10) ;  /* 0xfffffffc00a48947 */ /* 0x000fec000383ffff */
.L_x_6:
[----:B------:R-:W-:Y:S05]  /*05d0*/  BSYNC.RECONVERGENT B0 ;  /* 0x0000000000007941 */ /* 0x000fea0003800200 */
.L_x_5:
[----:B------:R-:W-:Y:S01]  /*05e0*/  ISETP.GT.U32.AND P0, PT, R3, 0x7f, PT ;  /* 0x0000007f0300780c */ /* 0x000fe20003f04070 */
[----:B------:R-:W-:-:S12]  /*05f0*/  BSSY.RECONVERGENT B0, `(.L_x_11) ;  /* 0x0000056000007945 */ /* 0x000fd80003800200 */
[----:B------:R-:W-:Y:S05]  /*0600*/  @P0 BRA `(.L_x_12) ;  /* 0x0000000400500947 */ /* 0x000fea0003800000 */
[----:B-12---:R-:W0:Y:S01]  /*0610*/  I2F.U32.RP R9, R2 ;  /* 0x0000000200097306 */ /* 0x006e220000209000 */
[----:B------:R-:W-:Y:S01]  /*0620*/  IADD3 R8, PT, PT, R3, R2, RZ ;  /* 0x0000000203087210 */ /* 0x000fe20007ffe0ff */
[----:B------:R-:W-:Y:S01]  /*0630*/  BSSY.RECONVERGENT B1, `(.L_x_13) ;  /* 0x000002f000017945 */ /* 0x000fe20003800200 */
[----:B------:R-:W-:Y:S01]  /*0640*/  ISETP.NE.U32.AND P2, PT, R2, RZ, PT ;  /* 0x000000ff0200720c */ /* 0x000fe20003f45070 */
[----:B------:R-:W-:Y:S01]  /*0650*/  IMAD.MOV.U32 R15, RZ, RZ, R3 ;  /* 0x000000ffff0f7224 */ /* 0x000fe200078e0003 */
[C---:B------:R-:W-:Y:S02]  /*0660*/  ISETP.GE.U32.AND P0, PT, R8.reuse, 0x80, PT ;  /* 0x000000800800780c */ /* 0x040fe40003f06070 */
[----:B------:R-:W-:Y:S02]  /*0670*/  VIMNMX.U32 R6, PT, PT, R8, 0x80, !PT ;  /* 0x0000008008067848 */ /* 0x000fe40007fe0000 */
[----:B------:R-:W-:Y:S01]  /*0680*/  SEL R7, RZ, 0x1, P0 ;  /* 0x00000001ff077807 */ /* 0x000fe20000000000 */
[----:B0-----:R-:W0:Y:S02]  /*0690*/  MUFU.RCP R9, R9 ;  /* 0x0000000900097308 */ /* 0x001e240000001000 */
[----:B0-----:R-:W-:-:S06]  /*06a0*/  VIADD R4, R9, 0xffffffe ;  /* 0x0ffffffe09047836 */ /* 0x001fcc0000000000 */
[----:B------:R0:W1:Y:S02]  /*06b0*/  F2I.FTZ.U32.TRUNC.NTZ R5, R4 ;  /* 0x0000000400057305 */ /* 0x000064000021f000 */
[----:B0-----:R-:W-:Y:S02]  /*06c0*/  IMAD.MOV.U32 R4, RZ, RZ, RZ ;  /* 0x000000ffff047224 */ /* 0x001fe400078e00ff */
[----:B-1----:R-:W-:-:S04]  /*06d0*/  IMAD.MOV R11, RZ, RZ, -R5 ;  /* 0x000000ffff0b7224 */ /* 0x002fc800078e0a05 */
[----:B------:R-:W-:-:S04]  /*06e0*/  IMAD R11, R11, R2, RZ ;  /* 0x000000020b0b7224 */ /* 0x000fc800078e02ff */
[----:B------:R-:W-:Y:S01]  /*06f0*/  IMAD.HI.U32 R10, R5, R11, R4 ;  /* 0x0000000b050a7227 */ /* 0x000fe200078e0004 */
[----:B------:R-:W-:-:S05]  /*0700*/  IADD3 R5, PT, PT, R6, -R8, -R7 ;  /* 0x8000000806057210 */ /* 0x000fca0007ffe807 */
[----:B------:R-:W-:-:S05]  /*0710*/  IMAD.HI.U32 R4, R10, R5, RZ ;  /* 0x000000050a047227 */ /* 0x000fca00078e00ff */
[----:B------:R-:W-:-:S05]  /*0720*/  IADD3 R6, PT, PT, -R4, RZ, RZ ;  /* 0x000000ff04067210 */ /* 0x000fca0007ffe1ff */
[----:B------:R-:W-:-:S05]  /*0730*/  IMAD R5, R2, R6, R5 ;  /* 0x0000000602057224 */ /* 0x000fca00078e0205 */
[----:B------:R-:W-:-:S13]  /*0740*/  ISETP.GE.U32.AND P0, PT, R5, R2, PT ;  /* 0x000000020500720c */ /* 0x000fda0003f06070 */
[----:B------:R-:W-:Y:S01]  /*0750*/  @P0 IMAD.IADD R5, R5, 0x1, -R2 ;  /* 0x0000000105050824 */ /* 0x000fe200078e0a02 */
[----:B------:R-:W-:-:S04]  /*0760*/  @P0 IADD3 R4, PT, PT, R4, 0x1, RZ ;  /* 0x0000000104040810 */ /* 0x000fc80007ffe0ff */
        /* <DEDUP_REMOVED lines=9> */
[----:B------:R-:W-:Y:S01]  /*0800*/  UMOV UR4, 0x400 ;  /* 0x0000040000047882 */ /* 0x000fe20000000000 */
[----:B------:R-:W-:Y:S01]  /*0810*/  IADD3 R7, PT, PT, R7, 0x1, RZ ;  /* 0x0000000107077810 */ /* 0x000fe20007ffe0ff */
[----:B------:R-:W-:Y:S01]  /*0820*/  UIADD3 UR4, UPT, UPT, UR4, 0x1880, URZ ;  /* 0x0000188004047890 */ /* 0x000fe2000fffe0ff */
[--C-:B------:R-:W-:Y:S02]  /*0830*/  IMAD R9, R0, 0x80, R3.reuse ;  /* 0x0000008000097824 */ /* 0x100fe400078e0203 */
[----:B------:R-:W-:Y:S02]  /*0840*/  LOP3.LUT R7, R7, 0x3, RZ, 0xc0, !PT ;  /* 0x0000000307077812 */ /* 0x000fe400078ec0ff */
[----:B------:R-:W1:Y:S02]  /*0850*/  LDC.64 R4, c[0x0][0x388] ;  /* 0x0000e200ff047b82 */ /* 0x000e640000000a00 */
[C---:B------:R-:W-:Y:S01]  /*0860*/  IADD3 R8, PT, PT, -R7.reuse, RZ, RZ ;  /* 0x000000ff07087210 */ /* 0x040fe20007ffe1ff */
[----:B------:R-:W-:Y:S01]  /*0870*/  IMAD R15, R7, R2, R3 ;  /* 0x00000002070f7224 */ /* 0x000fe200078e0203 */
[----:B0-----:R-:W-:Y:S01]  /*0880*/  ULEA UR4, UR5, UR4, 0x18 ;  /* 0x0000000405047291 */ /* 0x001fe2000f8ec0ff */
[----:B-1----:R-:W-:-:S05]  /*0890*/  IMAD.WIDE.U32 R4, R9, 0x8, R4 ;  /* 0x0000000809047825 */ /* 0x002fca00078e0004 */
[----:B------:R-:W-:-:S07]  /*08a0*/  LEA R9, R3, UR4, 0x3 ;  /* 0x0000000403097c11 */ /* 0x000fce000f8e18ff */
.L_x_15:
[----:B------:R0:W2:Y:S01]  /*08b0*/  LDG.E.64.CONSTANT R6, desc[UR8][R4.64] ;  /* 0x0000000804067981 */ /* 0x0000a2000c1e9b00 */
[----:B------:R-:W-:-:S05]  /*08c0*/  VIADD R8, R8, 0x1 ;  /* 0x0000000108087836 */ /* 0x000fca0000000000 */
[----:B------:R-:W-:Y:S01]  /*08d0*/  ISETP.NE.AND P0, PT, R8, RZ, PT ;  /* 0x000000ff0800720c */ /* 0x000fe20003f05270 */
[C---:B0-----:R-:W-:Y:S01]  /*08e0*/  IMAD.WIDE.U32 R4, R2.reuse, 0x8, R4 ;  /* 0x0000000802047825 */ /* 0x041fe200078e0004 */
[----:B--2---:R0:W-:Y:S02]  /*08f0*/  STS.64 [R9], R6 ;  /* 0x0000000609007388 */ /* 0x0041e40000000a00 */
[----:B0-----:R-:W-:-:S09]  /*0900*/  LEA R9, R2, R9, 0x3 ;  /* 0x0000000902097211 */ /* 0x001fd200078e18ff */
[----:B------:R-:W-:Y:S05]  /*0910*/  @P0 BRA `(.L_x_15) ;  /* 0xfffffffc00e40947 */ /* 0x000fea000383ffff */
.L_x_14:
[----:B------:R-:W-:Y:S05]  /*0920*/  BSYNC.RECONVERGENT B1 ;  /* 0x0000000000017941 */ /* 0x000fea0003800200 */
.L_x_13:
[----:B------:R-:W-:Y:S05]  /*0930*/  @!P1 BRA `(.L_x_12) ;  /* 0x0000000000849947 */ /* 0x000fea0003800000 */
[----:B------:R-:W0:Y:S01]  /*0940*/  S2UR UR5, SR_CgaCtaId ;  /* 0x00000000000579c3 */ /* 0x000e220000008800 */
[----:B------:R-:W-:Y:S01]  /*0950*/  UMOV UR4, 0x400 ;  /* 0x0000040000047882 */ /* 0x000fe20000000000 */
[----:B------:R-:W-:Y:S01]  /*0960*/  IMAD R25, R0, 0x80, R15 ;  /* 0x0000008000197824 */ /* 0x000fe200078e020f */
[----:B------:R-:W-:-:S03]  /*0970*/  UIADD3 UR4, UPT, UPT, UR4, 0x1880, URZ ;  /* 0x0000188004047890 */ /* 0x000fc6000fffe0ff */
[C-C-:B------:R-:W-:Y:S01]  /*0980*/  IMAD R21, R2.reuse, 0x2, R25.reuse ;  /* 0x0000000202157824 */ /* 0x140fe200078e0219 */
[----:B------:R-:W-:Y:S01]  /*0990*/  IADD3 R17, PT, PT, R25, R2, RZ ;  /* 0x0000000219117210 */ /* 0x000fe20007ffe0ff */
[----:B------:R-:W1:Y:S01]  /*09a0*/  LDC.64 R4, c[0x0][0x388] ;  /* 0x0000e200ff047b82 */ /* 0x000e620000000a00 */
[----:B------:R-:W-:Y:S01]  /*09b0*/  IMAD R23, R2, 0x3, R25 ;  /* 0x0000000302177824 */ /* 0x000fe200078e0219 */
[----:B0-----:R-:W-:-:S06]  /*09c0*/  ULEA UR4, UR5, UR4, 0x18 ;  /* 0x0000000405047291 */ /* 0x001fcc000f8ec0ff */
[----:B------:R-:W-:-:S07]  /*09d0*/  LEA R19, R15, UR4, 0x3 ;  /* 0x000000040f137c11 */ /* 0x000fce000f8e18ff */
.L_x_16:
[----:B-1----:R-:W-:-:S04]  /*09e0*/  IMAD.WIDE.U32 R6, R25, 0x8, R4 ;  /* 0x0000000819067825 */ /* 0x002fc800078e0004 */
[--C-:B---3--:R-:W-:Y:S02]  /*09f0*/  IMAD.WIDE.U32 R10, R17, 0x8, R4.reuse ;  /* 0x00000008110a7825 */ /* 0x108fe400078e0004 */
[----:B------:R-:W2:Y:S02]  /*0a00*/  LDG.E.64.CONSTANT R6, desc[UR8][R6.64] ;  /* 0x0000000806067981 */ /* 0x000ea4000c1e9b00 */
[--C-:B------:R-:W-:Y:S02]  /*0a10*/  IMAD.WIDE.U32 R12, R21, 0x8, R4.reuse ;  /* 0x00000008150c7825 */ /* 0x100fe400078e0004 */
[----:B------:R-:W3:Y:S02]  /*0a20*/  LDG.E.64.CONSTANT R10, desc[UR8][R10.64] ;  /* 0x000000080a0a7981 */ /* 0x000ee4000c1e9b00 */
[----:B------:R-:W-:Y:S02]  /*0a30*/  IMAD.WIDE.U32 R8, R23, 0x8, R4 ;  /* 0x0000000817087825 */ /* 0x000fe400078e0004 */
[----:B------:R-:W4:Y:S04]  /*0a40*/  LDG.E.64.CONSTANT R12, desc[UR8][R12.64] ;  /* 0x000000080c0c7981 */ /* 0x000f28000c1e9b00 */
[----:B------:R-:W5:Y:S01]  /*0a50*/  LDG.E.64.CONSTANT R8, desc[UR8][R8.64] ;  /* 0x0000000808087981 */ /* 0x000f62000c1e9b00 */
[C---:B------:R-:W-:Y:S01]  /*0a60*/  LEA R27, R2.reuse, R19, 0x3 ;  /* 0x00000013021b7211 */ /* 0x040fe200078e18ff */
[----:B------:R-:W-:-:S02]  /*0a70*/  IMAD R29, R2, 0x10, R19 ;  /* 0x00000010021d7824 */ /* 0x000fc400078e0213 */
[C---:B------:R-:W-:Y:S01]  /*0a80*/  IMAD R14, R2.reuse, 0x18, R19 ;  /* 0x00000018020e7824 */ /* 0x040fe200078e0213 */
[----:B------:R-:W-:-:S04]  /*0a90*/  LEA R15, R2, R15, 0x2 ;  /* 0x0000000f020f7211 */ /* 0x000fc800078e10ff */
[----:B------:R-:W-:Y:S01]  /*0aa0*/  ISETP.GE.U32.AND P0, PT, R15, 0x80, PT ;  /* 0x000000800f00780c */ /* 0x000fe20003f06070 */
[C---:B------:R-:W-:Y:S01]  /*0ab0*/  IMAD R17, R2.reuse, 0x4, R17 ;  /* 0x0000000402117824 */ /* 0x040fe200078e0211 */
[C---:B------:R-:W-:Y:S01]  /*0ac0*/  LEA R21, R2.reuse, R21, 0x2 ;  /* 0x0000001502157211 */ /* 0x040fe200078e10ff */
[C---:B------:R-:W-:Y:S01]  /*0ad0*/  IMAD R23, R2.reuse, 0x4, R23 ;  /* 0x0000000402177824 */ /* 0x040fe200078e0217 */
[C---:B------:R-:W-:Y:S01]  /*0ae0*/  LEA R25, R2.reuse, R25, 0x2 ;  /* 0x0000001902197211 */ /* 0x040fe200078e10ff */
[----:B--2---:R0:W-:Y:S04]  /*0af0*/  STS.64 [R19], R6 ;  /* 0x0000000613007388 */ /* 0x0041e80000000a00 */
[----:B---3--:R3:W-:Y:S04]  /*0b00*/  STS.64 [R27], R10 ;  /* 0x0000000a1b007388 */ /* 0x0087e80000000a00 */
[----:B----4-:R3:W-:Y:S04]  /*0b10*/  STS.64 [R29], R12 ;  /* 0x0000000c1d007388 */ /* 0x0107e80000000a00 */
[----:B-----5:R3:W-:Y:S01]  /*0b20*/  STS.64 [R14], R8 ;  /* 0x000000080e007388 */ /* 0x0207e20000000a00 */
[----:B0-----:R-:W-:Y:S01]  /*0b30*/  IMAD R19, R2, 0x20, R19 ;  /* 0x0000002002137824 */ /* 0x001fe200078e0213 */
[----:B------:R-:W-:Y:S06]  /*0b40*/  @!P0 BRA `(.L_x_16) ;  /* 0xfffffffc00a48947 */ /* 0x000fec000383ffff */
.L_x_12:
[----:B------:R-:W-:Y:S05]  /*0b50*/  BSYNC.RECONVERGENT B0 ;  /* 0x0000000000007941 */ /* 0x000fea0003800200 */
.L_x_11:
[----:B------:R-:W-:Y:S01]  /*0b60*/  ISETP.GT.U32.AND P0, PT, R3, 0x9, PT ;  /* 0x000000090300780c */ /* 0x000fe20003f04070 */
[----:B------:R-:W0:Y:S01]  /*0b70*/  LDCU.128 UR12, c[0x0][0x390] ;  /* 0x00007200ff0c77ac */ /* 0x000e220008000c00 */
[----:B------:R-:W-:Y:S11]  /*0b80*/  BSSY.RECONVERGENT B0, `(.L_x_17) ;  /* 0x0000017000007945 */ /* 0x000ff60003800200 */
[----:B------:R-:W-:Y:S05]  /*0b90*/  @P0 BRA `(.L_x_18) ;  /* 0x0000000000540947 */ /* 0x000fea0003800000 */
[----:B------:R-:W4:Y:S01]  /*0ba0*/  S2UR UR5, SR_CgaCtaId ;  /* 0x00000000000579c3 */ /* 0x000f220000008800 */
[----:B------:R-:W-:Y:S01]  /*0bb0*/  UMOV UR4, 0x400 ;  /* 0x0000040000047882 */ /* 0x000fe20000000000 */
[----:B------:R-:W-:Y:S01]  /*0bc0*/  IMAD R0, R0, 0xa, R3 ;  /* 0x0000000a00007824 */ /* 0x000fe200078e0203 */
[----:B------:R-:W-:Y:S01]  /*0bd0*/  UIADD3 UR4, UPT, UPT, UR4, 0x1c80, URZ ;  /* 0x00001c8004047890 */ /* 0x000fe2000fffe0ff */
[----:B------:R-:W-:Y:S02]  /*0be0*/  MOV R15, R3 ;  /* 0x00000003000f7202 */ /* 0x000fe40000000f00 */
[----:B------:R-:W-:Y:S01]  /*0bf0*/  IMAD.WIDE.U32 R4, R0, 0x8, RZ ;  /* 0x0000000800047825 */ /* 0x000fe200078e00ff */
[----:B----4-:R-:W-:-:S06]  /*0c00*/  ULEA UR4, UR5, UR4, 0x18 ;  /* 0x0000000405047291 */ /* 0x010fcc000f8ec0ff */
[----:B--23--:R-:W-:-:S07]  /*0c10*/  LEA R13, R3, UR4, 0x3 ;  /* 0x00000004030d7c11 */ /* 0x00cfce000f8e18ff */
.L_x_19:
[C---:B0-----:R-:W-:Y:S02]  /*0c20*/  IADD3 R8, P1, PT, R4.reuse, UR14, RZ ;  /* 0x0000000e04087c10 */ /* 0x041fe4000ff3e0ff */
[----:B------:R-:W-:Y:S02]  /*0c30*/  IADD3 R10, P0, PT, R4, UR12, RZ ;  /* 0x0000000c040a7c10 */ /* 0x000fe4000ff1e0ff */
[C---:B------:R-:W-:Y:S02]  /*0c40*/  IADD3.X R9, PT, PT, R5.reuse, UR15, RZ, P1, !PT ;  /* 0x0000000f05097c10 */ /* 0x040fe40008ffe4ff */
[----:B------:R-:W-:-:S04]  /*0c50*/  IADD3.X R11, PT, PT, R5, UR13, RZ, P0, !PT ;  /* 0x0000000d050b7c10 */ /* 0x000fc800087fe4ff */
[----:B------:R-:W2:Y:S04]  /*0c60*/  LDG.E.64.CONSTANT R8, desc[UR8][R8.64] ;  /* 0x0000000808087981 */ /* 0x000ea8000c1e9b00 */
[----:B------:R-:W2:Y:S01]  /*0c70*/  LDG.E.64.CONSTANT R6, desc[UR8][R10.64] ;  /* 0x000000080a067981 */ /* 0x000ea2000c1e9b00 */
[----:B-1----:R-:W-:-:S05]  /*0c80*/  IMAD.IADD R15, R2, 0x1, R15 ;  /* 0x00000001020f7824 */ /* 0x002fca00078e020f */
[----:B------:R-:W-:Y:S01]  /*0c90*/  ISETP.GE.U32.AND P0, PT, R15, 0xa, PT ;  /* 0x0000000a0f00780c */ /* 0x000fe20003f06070 */
[----:B------:R-:W-:Y:S01]  /*0ca0*/  IMAD.WIDE.U32 R4, R2, 0x8, R4 ;  /* 0x0000000802047825 */ /* 0x000fe200078e0004 */
[----:B--2---:R-:W-:-:S07]  /*0cb0*/  DADD R6, R6, -R8 ;  /* 0x0000000006067229 */ /* 0x004fce0000000808 */
[----:B------:R0:W-:Y:S02]  /*0cc0*/  STS.64 [R13], R6 ;  /* 0x000000060d007388 */ /* 0x0001e40000000a00 */
[----:B0-----:R-:W-:Y:S02]  /*0cd0*/  LEA R13, R2, R13, 0x3 ;  /* 0x0000000d020d7211 */ /* 0x001fe400078e18ff */
[----:B------:R-:W-:Y:S05]  /*0ce0*/  @!P0 BRA `(.L_x_19) ;  /* 0xfffffffc00cc8947 */ /* 0x000fea000383ffff */
.L_x_18:
[----:B0-----:R-:W-:Y:S05]  /*0cf0*/  BSYNC.RECONVERGENT B0 ;  /* 0x0000000000007941 */ /* 0x001fea0003800200 */
.L_x_17:
[----:B------:R-:W1:Y:S08]  /*0d00*/  S2UR UR4, SR_CTAID.X ;  /* 0x00000000000479c3 */ /* 0x000e700000002500 */
[----:B------:R-:W-:Y:S06]  /*0d10*/  BAR.SYNC.DEFER_BLOCKING 0x0 ;  /* 0x0000000000007b1d */ /* 0x000fec0000010000 */
[----:B------:R-:W-:Y:S01]  /*0d20*/  BSSY.RECONVERGENT B0, `(.L_x_20) ;  /* 0x0000044000007945 */ /* 0x000fe20003800200 */
[----:B-1----:R-:W-:-:S05]  /*0d30*/  IMAD R3, R2, UR4, R3 ;  /* 0x0000000402037c24 */ /* 0x002fca000f8e0203 */
[C---:B------:R-:W-:Y:S02]  /*0d40*/  ISETP.GT.AND P0, PT, R3.reuse, 0x9, PT ;  /* 0x000000090300780c */ /* 0x040fe40003f04270 */
[----:B------:R-:W-:-:S11]  /*0d50*/  ISETP.GT.AND P1, PT, R3, 0x7f, PT ;  /* 0x0000007f0300780c */ /* 0x000fd60003f24270 */
[----:B------:R-:W-:Y:S05]  /*0d60*/  @P0 BRA `(.L_x_21) ;  /* 0x0000000000fc0947 */ /* 0x000fea0003800000 */
[----:B------:R-:W0:Y:S01]  /*0d70*/  S2UR UR7, SR_CgaCtaId ;  /* 0x00000000000779c3 */ /* 0x000e220000008800 */
[----:B------:R-:W-:Y:S02]  /*0d80*/  UMOV UR6, 0x400 ;  /* 0x0000040000067882 */ /* 0x000fe40000000000 */
[----:B------:R-:W-:-:S05]  /*0d90*/  UIADD3 UR4, UPT, UPT, UR6, 0x1c80, URZ ;  /* 0x00001c8006047890 */ /* 0x000fca000fffe0ff */
[----:B------:R-:W1:Y:S01]  /*0da0*/  LDC.64 R4, c[0x0][0x3c0] ;  /* 0x0000f000ff047b82 */ /* 0x000e620000000a00 */
[----:B0-----:R-:W-:-:S06]  /*0db0*/  ULEA UR4, UR7, UR4, 0x18 ;  /* 0x0000000407047291 */ /* 0x001fcc000f8ec0ff */
[C---:B------:R-:W-:Y:S01]  /*0dc0*/  LEA R24, R3.reuse, UR4, 0x3 ;  /* 0x0000000403187c11 */ /* 0x040fe2000f8e18ff */
[----:B-1----:R-:W-:-:S04]  /*0dd0*/  IMAD.WIDE R4, R3, 0x8, R4 ;  /* 0x0000000803047825 */ /* 0x002fc800078e0204 */
[----:B------:R-:W0:Y:S01]  /*0de0*/  LDCU.64 UR4, c[0x0][0x3b0] ;  /* 0x00007600ff0477ac */ /* 0x000e220008000a00 */
[----:B------:R-:W1:Y:S04]  /*0df0*/  LDS.64 R24, [R24] ;  /* 0x0000000018187984 */ /* 0x000e680000000a00 */
[----:B-1----:R1:W-:Y:S01]  /*0e00*/  REDG.E.ADD.F64.RN.STRONG.GPU desc[UR8][R4.64], R24 ;  /* 0x00000018040079a6 */ /* 0x0023e2000c12ff08 */
[----:B0-----:R-:W-:Y:S01]  /*0e10*/  UIADD3 UR4, UP0, UPT, UR4, 0x40, URZ ;  /* 0x0000004004047890 */ /* 0x001fe2000ff1e0ff */
[----:B------:R-:W-:Y:S01]  /*0e20*/  IMAD.SHL.U32 R0, R3, 0x80, RZ ;  /* 0x0000008003007824 */ /* 0x000fe200078e00ff */
[----:B------:R-:W-:Y:S01]  /*0e30*/  UIADD3 UR6, UPT, UPT, UR6, 0x1880, URZ ;  /* 0x0000188006067890 */ /* 0x000fe2000fffe0ff */
[----:B------:R-:W-:Y:S01]  /*0e40*/  MOV R2, 0x40 ;  /* 0x0000004000027802 */ /* 0x000fe20000000f00 */
[----:B------:R-:W-:-:S02]  /*0e50*/  UIADD3.X UR5, UPT, UPT, URZ, UR5, URZ, UP0, !UPT ;  /* 0x00000005ff057290 */ /* 0x000fc400087fe4ff */
[----:B------:R-:W-:-:S12]  /*0e60*/  ULEA UR6, UR7, UR6, 0x18 ;  /* 0x0000000607067291 */ /* 0x000fd8000f8ec0ff */
.L_x_22:
[----:B0-23--:R-:W0:Y:S01]  /*0e70*/  LDS.128 R8, [R2+UR6+-0x40] ;  /* 0xffffc00602087984 */ /* 0x00de220008000c00 */
[----:B------:R-:W-:Y:S01]  /*0e80*/  MOV R27, UR5 ;  /* 0x00000005001b7c02 */ /* 0x000fe20008000f00 */
[----:B------:R-:W-:Y:S02]  /*0e90*/  IMAD.U32 R26, RZ, RZ, UR4 ;  /* 0x00000004ff1a7e24 */ /* 0x000fe4000f8e00ff */
[----:B------:R-:W2:Y:S02]  /*0ea0*/  LDS.128 R12, [R2+UR6+-0x30] ;  /* 0xffffd006020c7984 */ /* 0x000ea40008000c00 */
[----:B------:R-:W-:Y:S02]  /*0eb0*/  IMAD.WIDE R26, R0, 0x8, R26 ;  /* 0x00000008001a7825 */ /* 0x000fe400078e021a */
[----:B------:R-:W3:Y:S04]  /*0ec0*/  LDS.128 R16, [R2+UR6+-0x20] ;  /* 0xffffe00602107984 */ /* 0x000ee80008000c00 */
[----:B-1----:R-:W1:Y:S01]  /*0ed0*/  LDS.128 R4, [R2+UR6+-0x10] ;  /* 0xfffff00602047984 */ /* 0x002e620008000c00 */
[----:B0-----:R-:W-:-:S02]  /*0ee0*/  DMUL R22, R24, R8 ;  /* 0x0000000818167228 */ /* 0x001fc40000000000 */
[C---:B------:R-:W-:Y:S02]  /*0ef0*/  DMUL R20, R24.reuse, R10 ;  /* 0x0000000a18147228 */ /* 0x040fe40000000000 */
[C---:B--2---:R-:W-:Y:S01]  /*0f00*/  DMUL R12, R24.reuse, R12 ;  /* 0x0000000c180c7228 */ /* 0x044fe20000000000 */
[----:B------:R-:W0:Y:S01]  /*0f10*/  LDS.128 R8, [R2+UR6] ;  /* 0x0000000602087984 */ /* 0x000e220008000c00 */
[C---:B------:R-:W-:Y:S02]  /*0f20*/  DMUL R14, R24.reuse, R14 ;  /* 0x0000000e180e7228 */ /* 0x040fe40000000000 */
[C---:B---3--:R-:W-:Y:S01]  /*0f30*/  DMUL R16, R24.reuse, R16 ;  /* 0x0000001018107228 */ /* 0x048fe20000000000 */
[----:B------:R-:W-:Y:S04]  /*0f40*/  REDG.E.ADD.F64.RN.STRONG.GPU desc[UR8][R26.64+-0x40], R22 ;  /* 0xffffc0161a0079a6 */ /* 0x000fe8000c12ff08 */
[----:B------:R-:W-:Y:S01]  /*0f50*/  REDG.E.ADD.F64.RN.STRONG.GPU desc[UR8][R26.64+-0x38], R20 ;  /* 0xffffc8141a0079a6 */ /* 0x000fe2000c12ff08 */
[----:B------:R-:W-:-:S03]  /*0f60*/  DMUL R28, R24, R18 ;  /* 0x00000012181c7228 */ /* 0x000fc60000000000 */
[----:B------:R-:W-:Y:S01]  /*0f70*/  REDG.E.ADD.F64.RN.STRONG.GPU desc[UR8][R26.64+-0x30], R12 ;  /* 0xffffd00c1a0079a6 */ /* 0x000fe2000c12ff08 */
[----:B-1----:R-:W-:-:S03]  /*0f80*/  DMUL R4, R24, R4 ;  /* 0x0000000418047228 */ /* 0x002fc60000000000 */
[----:B------:R-:W-:Y:S04]  /*0f90*/  REDG.E.ADD.F64.RN.STRONG.GPU desc[UR8][R26.64+-0x28], R14 ;  /* 0xffffd80e1a0079a6 */ /* 0x000fe8000c12ff08 */
[----:B------:R-:W1:Y:S04]  /*0fa0*/  LDS.128 R12, [R2+UR6+0x10] ;  /* 0x00001006020c7984 */ /* 0x000e680008000c00 */
[----:B------:R-:W-:Y:S04]  /*0fb0*/  REDG.E.ADD.F64.RN.STRONG.GPU desc[UR8][R26.64+-0x20], R16 ;  /* 0xffffe0101a0079a6 */ /* 0x000fe8000c12ff08 */
[----:B------:R-:W2:Y:S04]  /*0fc0*/  LDS.128 R16, [R2+UR6+0x20] ;  /* 0x0000200602107984 */ /* 0x000ea80008000c00 */
[----:B------:R3:W4:Y:S01]  /*0fd0*/  LDS.128 R20, [R2+UR6+0x30] ;  /* 0x0000300602147984 */ /* 0x0007220008000c00 */
[----:B------:R-:W-:-:S03]  /*0fe0*/  DMUL R6, R24, R6 ;  /* 0x0000000618067228 */ /* 0x000fc60000000000 */
[----:B------:R1:W-:Y:S01]  /*0ff0*/  REDG.E.ADD.F64.RN.STRONG.GPU desc[UR8][R26.64+-0x18], R28 ;  /* 0xffffe81c1a0079a6 */ /* 0x0003e2000c12ff08 */
[----:B---3--:R-:W-:Y:S01]  /*1000*/  VIADD R2, R2, 0x80 ;  /* 0x0000008002027836 */ /* 0x008fe20000000000 */
[C---:B0-----:R-:W-:Y:S02]  /*1010*/  DMUL R8, R24.reuse, R8 ;  /* 0x0000000818087228 */ /* 0x041fe40000000000 */
[----:B------:R0:W-:Y:S01]  /*1020*/  REDG.E.ADD.F64.RN.STRONG.GPU desc[UR8][R26.64+-0x10], R4 ;  /* 0xfffff0041a0079a6 */ /* 0x0001e2000c12ff08 */
[C---:B------:R-:W-:Y:S01]  /*1030*/  DMUL R10, R24.reuse, R10 ;  /* 0x0000000a180a7228 */ /* 0x040fe20000000000 */
[----:B------:R-:W-:Y:S02]  /*1040*/  ISETP.NE.AND P0, PT, R2, 0x440, PT ;  /* 0x000004400200780c */ /* 0x000fe40003f05270 */
[----:B------:R0:W-:Y:S04]  /*1050*/  REDG.E.ADD.F64.RN.STRONG.GPU desc[UR8][R26.64+-0x8], R6 ;  /* 0xfffff8061a0079a6 */ /* 0x0001e8000c12ff08 */
[----:B------:R0:W-:Y:S04]  /*1060*/  REDG.E.ADD.F64.RN.STRONG.GPU desc[UR8][R26.64], R8 ;  /* 0x000000081a0079a6 */ /* 0x0001e8000c12ff08 */
[----:B------:R0:W-:Y:S01]  /*1070*/  REDG.E.ADD.F64.RN.STRONG.GPU desc[UR8][R26.64+0x8], R10 ;  /* 0x0000080a1a0079a6 */ /* 0x0001e2000c12ff08 */
[----:B-1----:R-:W-:-:S02]  /*1080*/  DMUL R12, R24, R12 ;  /* 0x0000000c180c7228 */ /* 0x002fc40000000000 */
[----:B------:R-:W-:-:S05]  /*1090*/  DMUL R14, R24, R14 ;  /* 0x0000000e180e7228 */ /* 0x000fca0000000000 */
[----:B------:R0:W-:Y:S01]  /*10a0*/  REDG.E.ADD.F64.RN.STRONG.GPU desc[UR8][R26.64+0x10], R12 ;  /* 0x0000100c1a0079a6 */ /* 0x0001e2000c12ff08 */
[C---:B--2---:R-:W-:Y:S02]  /*10b0*/  DMUL R16, R24.reuse, R16 ;  /* 0x0000001018107228 */ /* 0x044fe40000000000 */
[C---:B------:R-:W-:Y:S01]  /*10c0*/  DMUL R18, R24.reuse, R18 ;  /* 0x0000001218127228 */ /* 0x040fe20000000000 */
[----:B------:R0:W-:Y:S01]  /*10d0*/  REDG.E.ADD.F64.RN.STRONG.GPU desc[UR8][R26.64+0x18], R14 ;  /* 0x0000180e1a0079a6 */ /* 0x0001e2000c12ff08 */
[C---:B----4-:R-:W-:Y:S02]  /*10e0*/  DMUL R20, R24.reuse, R20 ;  /* 0x0000001418147228 */ /* 0x050fe40000000000 */
[----:B------:R-:W-:Y:S01]  /*10f0*/  DMUL R22, R24, R22 ;  /* 0x0000001618167228 */ /* 0x000fe20000000000 */
[----:B------:R0:W-:Y:S04]  /*1100*/  REDG.E.ADD.F64.RN.STRONG.GPU desc[UR8][R26.64+0x20], R16 ;  /* 0x000020101a0079a6 */ /* 0x0001e8000c12ff08 */
[----:B------:R0:W-:Y:S04]  /*1110*/  REDG.E.ADD.F64.RN.STRONG.GPU desc[UR8][R26.64+0x28], R18 ;  /* 0x000028121a0079a6 */ /* 0x0001e8000c12ff08 */
[----:B------:R0:W-:Y:S01]  /*1120*/  REDG.E.ADD.F64.RN.STRONG.GPU desc[UR8][R26.64+0x30], R20 ;  /* 0x000030141a0079a6 */ /* 0x0001e2000c12ff08 */
[----:B------:R-:W-:-:S03]  /*1130*/  IADD3 R0, PT, PT, R0, 0x10, RZ ;  /* 0x0000001000007810 */ /* 0x000fc60007ffe0ff */
[----:B------:R0:W-:Y:S01]  /*1140*/  REDG.E.ADD.F64.RN.STRONG.GPU desc[UR8][R26.64+0x38], R22 ;  /* 0x000038161a0079a6 */ /* 0x0001e2000c12ff08 */
[----:B------:R-:W-:Y:S05]  /*1150*/  @P0 BRA `(.L_x_22) ;  /* 0xfffffffc00440947 */ /* 0x000fea000383ffff */
.L_x_21:
[----:B------:R-:W-:Y:S05]  /*1160*/  BSYNC.RECONVERGENT B0 ;  /* 0x0000000000007941 */ /* 0x000fea0003800200 */
.L_x_20:
[----:B------:R-:W-:Y:S06]  /*1170*/  BAR.SYNC.DEFER_BLOCKING 0x0 ;  /* 0x0000000000007b1d */ /* 0x000fec0000010000 */
[----:B------:R-:W-:Y:S05]  /*1180*/  @P1 EXIT ;  /* 0x000000000000194d */ /* 0x000fea0003800000 */
[----:B--23--:R-:W1:Y:S02]  /*1190*/  LDC.64 R28, c[0x0][0x3a0] ;  /* 0x0000e800ff1c7b82 */ /* 0x00ce640000000a00 */
[----:B-1----:R-:W-:-:S05]  /*11a0*/  IMAD.WIDE R28, R3, 0x8, R28 ;  /* 0x00000008031c7825 */ /* 0x002fca00078e021c */
[----:B0-----:R-:W2:Y:S04]  /*11b0*/  LDG.E.64.CONSTANT R14, desc[UR8][R28.64] ;  /* 0x000000081c0e7981 */ /* 0x001ea8000c1e9b00 */
[----:B------:R-:W3:Y:S04]  /*11c0*/  LDG.E.64.CONSTANT R12, desc[UR8][R28.64+0x400] ;  /* 0x000400081c0c7981 */ /* 0x000ee8000c1e9b00 */
[----:B------:R-:W4:Y:S04]  /*11d0*/  LDG.E.64.CONSTANT R26, desc[UR8][R28.64+0x800] ;  /* 0x000800081c1a7981 */ /* 0x000f28000c1e9b00 */
[----:B------:R-:W5:Y:S04]  /*11e0*/  LDG.E.64.CONSTANT R18, desc[UR8][R28.64+0xc00] ;  /* 0x000c00081c127981 */ /* 0x000f68000c1e9b00 */
[----:B------:R-:W5:Y:S04]  /*11f0*/  LDG.E.64.CONSTANT R16, desc[UR8][R28.64+0x1000] ;  /* 0x001000081c107981 */ /* 0x000f68000c1e9b00 */
[----:B------:R-:W5:Y:S04]  /*1200*/  LDG.E.64.CONSTANT R24, desc[UR8][R28.64+0x1400] ;  /* 0x001400081c187981 */ /* 0x000f68000c1e9b00 */
[----:B------:R-:W5:Y:S04]  /*1210*/  LDG.E.64.CONSTANT R20, desc[UR8][R28.64+0x1800] ;  /* 0x001800081c147981 */ /* 0x000f68000c1e9b00 */
[----:B------:R-:W5:Y:S04]  /*1220*/  LDG.E.64.CONSTANT R22, desc[UR8][R28.64+0x1c00] ;  /* 0x001c00081c167981 */ /* 0x000f68000c1e9b00 */
[----:B------:R-:W5:Y:S04]  /*1230*/  LDG.E.64.CONSTANT R4, desc[UR8][R28.64+0x2000] ;  /* 0x002000081c047981 */ /* 0x000f68000c1e9b00 */
[----:B------:R-:W5:Y:S01]  /*1240*/  LDG.E.64.CONSTANT R6, desc[UR8][R28.64+0x2400] ;  /* 0x002400081c067981 */ /* 0x000f62000c1e9b00 */
[----:B------:R-:W0:Y:S01]  /*1250*/  S2UR UR5, SR_CgaCtaId ;  /* 0x00000000000579c3 */ /* 0x000e220000008800 */
[----:B------:R-:W-:-:S02]  /*1260*/  UMOV UR4, 0x400 ;  /* 0x0000040000047882 */ /* 0x000fc40000000000 */
[----:B0-----:R-:W-:Y:S02]  /*1270*/  ULEA UR6, UR5, UR4, 0x18 ;  /* 0x0000000405067291 */ /* 0x001fe4000f8ec0ff */
[----:B------:R-:W-:-:S04]  /*1280*/  UIADD3 UR4, UPT, UPT, UR4, 0x1880, URZ ;  /* 0x0000188004047890 */ /* 0x000fc8000fffe0ff */
[----:B------:R-:W-:-:S03]  /*1290*/  ULEA UR4, UR5, UR4, 0x18 ;  /* 0x0000000405047291 */ /* 0x000fc6000f8ec0ff */
[----:B------:R-:W2:Y:S02]  /*12a0*/  LDS.128 R8, [UR6+0x1c80] ;  /* 0x001c8006ff087984 */ /* 0x000ea40008000c00 */
[----:B--2---:R-:W-:-:S08]  /*12b0*/  DFMA R8, R8, R14, RZ ;  /* 0x0000000e0808722b */ /* 0x004fd000000000ff */
[----:B---3--:R-:W-:Y:S01]  /*12c0*/  DFMA R8, R12, R10, R8 ;  /* 0x0000000a0c08722b */ /* 0x008fe20000000008 */
[----:B------:R-:W4:Y:S07]  /*12d0*/  LDS.128 R12, [UR6+0x1c90] ;  /* 0x001c9006ff0c7984 */ /* 0x000f2e0008000c00 */
[----:B----4-:R-:W-:Y:S02]  /*12e0*/  DFMA R12, R12, R26, R8 ;  /* 0x0000001a0c0c722b */ /* 0x010fe40000000008 */
[----:B------:R-:W0:Y:S06]  /*12f0*/  LDS.128 R8, [UR6+0x1ca0] ;  /* 0x001ca006ff087984 */ /* 0x000e2c0008000c00 */
[----:B-----5:R-:W-:-:S02]  /*1300*/  DFMA R18, R18, R14, R12 ;  /* 0x0000000e1212722b */ /* 0x020fc4000000000c */
[----:B------:R-:W1:Y:S06]  /*1310*/  LDS.128 R12, [UR6+0x1cb0] ;  /* 0x001cb006ff0c7984 */ /* 0x000e6c0008000c00 */
[----:B0-----:R-:W-:Y:S01]  /*1320*/  DFMA R26, R8, R16, R18 ;  /* 0x00000010081a722b */ /* 0x001fe20000000012 */
[----:B------:R-:W-:Y:S01]  /*1330*/  LEA R8, R3, UR4, 0x3 ;  /* 0x0000000403087c11 */ /* 0x000fe2000f8e18ff */
[----:B------:R-:W0:Y:S01]  /*1340*/  LDS.128 R16, [UR6+0x1cc0] ;  /* 0x001cc006ff107984 */ /* 0x000e220008000c00 */
[----:B------:R-:W2:Y:S04]  /*1350*/  LDCU.64 UR4, c[0x0][0x3a8] ;  /* 0x00007500ff0477ac */ /* 0x000ea80008000a00 */
[----:B------:R-:W3:Y:S01]  /*1360*/  LDS.64 R8, [R8] ;  /* 0x0000000008087984 */ /* 0x000ee20000000a00 */
[----:B------:R-:W-:Y:S01]  /*1370*/  DFMA R10, R24, R10, R26 ;  /* 0x0000000a180a722b */ /* 0x000fe2000000001a */
[----:B------:R-:W-:-:S07]  /*1380*/  IMAD.MOV.U32 R24, RZ, RZ, RZ ;  /* 0x000000ffff187224 */ /* 0x000fce00078e00ff */
[----:B-1----:R-:W-:Y:S01]  /*1390*/  DFMA R10, R12, R20, R10 ;  /* 0x000000140c0a722b */ /* 0x002fe2000000000a */
[----:B------:R-:W1:Y:S07]  /*13a0*/  LDC.64 R12, c[0x0][0x3b8] ;  /* 0x0000ee00ff0c7b82 */ /* 0x000e6e0000000a00 */
[----:B------:R-:W-:-:S08]  /*13b0*/  DFMA R10, R22, R14, R10 ;  /* 0x0000000e160a722b */ /* 0x000fd0000000000a */
[----:B0-----:R-:W-:Y:S02]  /*13c0*/  DFMA R4, R16, R4, R10 ;  /* 0x000000041004722b */ /* 0x001fe4000000000a */
[----:B---3--:R-:W-:-:S06]  /*13d0*/  DSETP.GT.AND P0, PT, R8, RZ, PT ;  /* 0x000000ff0800722a */ /* 0x008fcc0003f04000 */
[----:B------:R-:W-:Y:S01]  /*13e0*/  DFMA R4, R6, R18, R4 ;  /* 0x000000120604722b */ /* 0x000fe20000000004 */
[----:B------:R-:W-:-:S07]  /*13f0*/  FSEL R25, RZ, 1.875, !P0 ;  /* 0x3ff00000ff197808 */ /* 0x000fce0004000000 */
[----:B------:R-:W-:Y:S01]  /*1400*/  DMUL R24, R4, R24 ;  /* 0x0000001804187228 */ /* 0x000fe20000000000 */
[----:B-1----:R-:W-:-:S06]  /*1410*/  IMAD.WIDE R4, R3, 0x8, R12 ;  /* 0x0000000803047825 */ /* 0x002fcc00078e020c */
[----:B------:R0:W-:Y:S01]  /*1420*/  REDG.E.ADD.F64.RN.STRONG.GPU desc[UR8][R4.64], R24 ;  /* 0x00000018040079a6 */ /* 0x0001e2000c12ff08 */
[----:B--2---:R-:W-:Y:S01]  /*1430*/  UIADD3 UR4, UP0, UPT, UR4, 0x40, URZ ;  /* 0x0000004004047890 */ /* 0x004fe2000ff1e0ff */
[----:B------:R-:W-:Y:S01]  /*1440*/  IMAD R3, R3, 0x310, RZ ;  /* 0x0000031003037824 */ /* 0x000fe200078e02ff */
[----:B------:R-:W-:Y:S02]  /*1450*/  MOV R0, 0x40 ;  /* 0x0000004000007802 */ /* 0x000fe40000000f00 */
[----:B------:R-:W-:-:S12]  /*1460*/  UIADD3.X UR5, UPT, UPT, URZ, UR5, URZ, UP0, !UPT ;  /* 0x00000005ff057290 */ /* 0x000fd800087fe4ff */
.L_x_23:
[----:B0-----:R-:W0:Y:S01]  /*1470*/  LDS.128 R4, [R0+UR6+-0x40] ;  /* 0xffffc00600047984 */ /* 0x001e220008000c00 */
[----:B------:R-:W-:Y:S01]  /*1480*/  MOV R27, UR5 ;  /* 0x00000005001b7c02 */ /* 0x000fe20008000f00 */
[----:B------:R-:W-:Y:S02]  /*1490*/  IMAD.U32 R26, RZ, RZ, UR4 ;  /* 0x00000004ff1a7e24 */ /* 0x000fe4000f8e00ff */
[----:B------:R-:W1:Y:S02]  /*14a0*/  LDS.128 R12, [R0+UR6+-0x30] ;  /* 0xffffd006000c7984 */ /* 0x000e640008000c00 */
[----:B------:R-:W-:Y:S02]  /*14b0*/  IMAD.WIDE R26, R3, 0x8, R26 ;  /* 0x00000008031a7825 */ /* 0x000fe400078e021a */
[----:B------:R-:W2:Y:S01]  /*14c0*/  LDS.128 R8, [R0+UR6+-0x20] ;  /* 0xffffe00600087984 */ /* 0x000ea20008000c00 */
[C---:B0-----:R-:W-:Y:S02]  /*14d0*/  DMUL R20, R24.reuse, R4 ;  /* 0x0000000418147228 */ /* 0x041fe40000000000 */
[----:B------:R-:W-:-:S02]  /*14e0*/  DMUL R18, R24, R6 ;  /* 0x0000000618127228 */ /* 0x000fc40000000000 */
[C---:B-1----:R-:W-:Y:S01]  /*14f0*/  DMUL R12, R24.reuse, R12 ;  /* 0x0000000c180c7228 */ /* 0x042fe20000000000 */
[----:B------:R-:W0:Y:S01]  /*1500*/  LDS.128 R4, [R0+UR6+-0x10] ;  /* 0xfffff00600047984 */ /* 0x000e220008000c00 */
[C---:B------:R-:W-:Y:S02]  /*1510*/  DMUL R14, R24.reuse, R14 ;  /* 0x0000000e180e7228 */ /* 0x040fe40000000000 */
[C---:B--2---:R-:W-:Y:S01]  /*1520*/  DMUL R16, R24.reuse, R8 ;  /* 0x0000000818107228 */ /* 0x044fe20000000000 */
[----:B------:R-:W-:Y:S01]  /*1530*/  REDG.E.ADD.F64.RN.STRONG.GPU desc[UR8][R26.64+-0x40], R20 ;  /* 0xffffc0141a0079a6 */ /* 0x000fe2000c12ff08 */
[----:B------:R-:W-:-:S03]  /*1540*/  DMUL R28, R24, R10 ;  /* 0x0000000a181c7228 */ /* 0x000fc60000000000 */
[----:B------:R-:W-:Y:S04]  /*1550*/  REDG.E.ADD.F64.RN.STRONG.GPU desc[UR8][R26.64+-0x38], R18 ;  /* 0xffffc8121a0079a6 */ /* 0x000fe8000c12ff08 */
[----:B------:R-:W-:Y:S04]  /*1560*/  REDG.E.ADD.F64.RN.STRONG.GPU desc[UR8][R26.64+-0x30], R12 ;  /* 0xffffd00c1a0079a6 */ /* 0x000fe8000c12ff08 */
[----:B------:R-:W1:Y:S04]  /*1570*/  LDS.128 R8, [R0+UR6] ;  /* 0x0000000600087984 */ /* 0x000e680008000c00 */
[----:B------:R-:W-:Y:S04]  /*1580*/  REDG.E.ADD.F64.RN.STRONG.GPU desc[UR8][R26.64+-0x28], R14 ;  /* 0xffffd80e1a0079a6 */ /* 0x000fe8000c12ff08 */
[----:B------:R-:W2:Y:S04]  /*1590*/  LDS.128 R12, [R0+UR6+0x10] ;  /* 0x00001006000c7984 */ /* 0x000ea80008000c00 */
[----:B------:R-:W-:Y:S04]  /*15a0*/  REDG.E.ADD.F64.RN.STRONG.GPU desc[UR8][R26.64+-0x20], R16 ;  /* 0xffffe0101a0079a6 */ /* 0x000fe8000c12ff08 */
[----:B------:R-:W3:Y:S04]  /*15b0*/  LDS.128 R16, [R0+UR6+0x20] ;  /* 0x0000200600107984 */ /* 0x000ee80008000c00 */
[----:B------:R4:W5:Y:S01]  /*15c0*/  LDS.128 R20, [R0+UR6+0x30] ;  /* 0x0000300600147984 */ /* 0x0009620008000c00 */
[----:B0-----:R-:W-:-:S03]  /*15d0*/  DMUL R4, R24, R4 ;  /* 0x0000000418047228 */ /* 0x001fc60000000000 */
[----:B------:R0:W-:Y:S01]  /*15e0*/  REDG.E.ADD.F64.RN.STRONG.GPU desc[UR8][R26.64+-0x18], R28 ;  /* 0xffffe81c1a0079a6 */ /* 0x0001e2000c12ff08 */
[C---:B------:R-:W-:Y:S01]  /*15f0*/  DMUL R6, R24.reuse, R6 ;  /* 0x0000000618067228 */ /* 0x040fe20000000000 */
[----:B----4-:R-:W-:Y:S02]  /*1600*/  VIADD R0, R0, 0x80 ;  /* 0x0000008000007836 */ /* 0x010fe40000000000 */
[----:B------:R0:W-:Y:S03]  /*1610*/  REDG.E.ADD.F64.RN.STRONG.GPU desc[UR8][R26.64+-0x10], R4 ;  /* 0xfffff0041a0079a6 */ /* 0x0001e6000c12ff08 */
[----:B------:R-:W-:Y:S01]  /*1620*/  ISETP.NE.AND P0, PT, R0, 0x18c0, PT ;  /* 0x000018c00000780c */ /* 0x000fe20003f05270 */
[----:B------:R0:W-:Y:S01]  /*1630*/  REDG.E.ADD.F64.RN.STRONG.GPU desc[UR8][R26.64+-0x8], R6 ;  /* 0xfffff8061a0079a6 */ /* 0x0001e2000c12ff08 */
[C---:B-1----:R-:W-:Y:S02]  /*1640*/  DMUL R8, R24.reuse, R8 ;  /* 0x0000000818087228 */ /* 0x042fe40000000000 */
[----:B------:R-:W-:-:S05]  /*1650*/  DMUL R10, R24, R10 ;  /* 0x0000000a180a7228 */ /* 0x000fca0000000000 */
[----:B------:R0:W-:Y:S01]  /*1660*/  REDG.E.ADD.F64.RN.STRONG.GPU desc[UR8][R26.64], R8 ;  /* 0x000000081a0079a6 */ /* 0x0001e2000c12ff08 */
[C---:B--2---:R-:W-:Y:S02]  /*1670*/  DMUL R12, R24.reuse, R12 ;  /* 0x0000000c180c7228 */ /* 0x044fe40000000000 */
[C---:B------:R-:W-:Y:S01]  /*1680*/  DMUL R14, R24.reuse, R14 ;  /* 0x0000000e180e7228 */ /* 0x040fe20000000000 */
[----:B------:R0:W-:Y:S04]  /*1690*/  REDG.E.ADD.F64.RN.STRONG.GPU desc[UR8][R26.64+0x8], R10 ;  /* 0x0000080a1a0079a6 */ /* 0x0001e8000c12ff08 */
[----:B------:R0:W-:Y:S01]  /*16a0*/  REDG.E.ADD.F64.RN.STRONG.GPU desc[UR8][R26.64+0x10], R12 ;  /* 0x0000100c1a0079a6 */ /* 0x0001e2000c12ff08 */
[C---:B---3--:R-:W-:Y:S02]  /*16b0*/  DMUL R16, R24.reuse, R16 ;  /* 0x0000001018107228 */ /* 0x048fe40000000000 */
[C---:B------:R-:W-:Y:S01]  /*16c0*/  DMUL R18, R24.reuse, R18 ;  /* 0x0000001218127228 */ /* 0x040fe20000000000 */
[----:B------:R0:W-:Y:S01]  /*16d0*/  REDG.E.ADD.F64.RN.STRONG.GPU desc[UR8][R26.64+0x18], R14 ;  /* 0x0000180e1a0079a6 */ /* 0x0001e2000c12ff08 */
[----:B-----5:R-:W-:-:S02]  /*16e0*/  DMUL R20, R24, R20 ;  /* 0x0000001418147228 */ /* 0x020fc40000000000 */
[----:B------:R-:W-:Y:S01]  /*16f0*/  DMUL R22, R24, R22 ;  /* 0x0000001618167228 */ /* 0x000fe20000000000 */
[----:B------:R0:W-:Y:S04]  /*1700*/  REDG.E.ADD.F64.RN.STRONG.GPU desc[UR8][R26.64+0x20], R16 ;  /* 0x000020101a0079a6 */ /* 0x0001e8000c12ff08 */
[----:B------:R0:W-:Y:S04]  /*1710*/  REDG.E.ADD.F64.RN.STRONG.GPU desc[UR8][R26.64+0x28], R18 ;  /* 0x000028121a0079a6 */ /* 0x0001e8000c12ff08 */
[----:B------:R0:W-:Y:S01]  /*1720*/  REDG.E.ADD.F64.RN.STRONG.GPU desc[UR8][R26.64+0x30], R20 ;  /* 0x000030141a0079a6 */ /* 0x0001e2000c12ff08 */
[----:B------:R-:W-:-:S03]  /*1730*/  IADD3 R3, PT, PT, R3, 0x10, RZ ;  /* 0x0000001003037810 */ /* 0x000fc60007ffe0ff */
[----:B------:R0:W-:Y:S01]  /*1740*/  REDG.E.ADD.F64.RN.STRONG.GPU desc[UR8][R26.64+0x38], R22 ;  /* 0x000038161a0079a6 */ /* 0x0001e2000c12ff08 */
[----:B------:R-:W-:Y:S05]  /*1750*/  @P0 BRA `(.L_x_23) ;  /* 0xfffffffc00440947 */ /* 0x000fea000383ffff */
[----:B------:R-:W-:Y:S05]  /*1760*/  EXIT ;  /* 0x000000000000794d */ /* 0x000fea0003800000 */
.L_x_24:
        /* <DEDUP_REMOVED lines=9> */
.L_x_99:


//--------------------- .text._Z14softmax_kernelPdii --------------------------
	.section	.text._Z14softmax_kernelPdii,"ax",@progbits
	.align	128
        .global         _Z14softmax_kernelPdii
        .type           _Z14softmax_kernelPdii,@function
        .size           _Z14softmax_kernelPdii,(.L_x_95 - _Z14softmax_kernelPdii)
        .other          _Z14softmax_kernelPdii,@"STO_CUDA_ENTRY STV_DEFAULT"
_Z14softmax_kernelPdii:
.text._Z14softmax_kernelPdii:
[----:B------:R-:W-:Y:S08]  /*0000*/  LDC R1, c[0x0][0x37c] ;  /* 0x0000df00ff017b82 */ /* 0x000ff00000000800 */
[----:B------:R-:W0:Y:S08]  /*0010*/  S2UR UR4, SR_CTAID.X ;  /* 0x00000000000479c3 */ /* 0x000e300000002500 */
[----:B------:R-:W0:Y:S02]  /*0020*/  LDC R0, c[0x0][0x388] ;  /* 0x0000e200ff007b82 */ /* 0x000e240000000800 */
[----:B0-----:R-:W-:-:S13]  /*0030*/  ISETP.LE.AND P0, PT, R0, UR4, PT ;  /* 0x0000000400007c0c */ /* 0x001fda000bf03270 */
[----:B------:R-:W-:Y:S05]  /*0040*/  @P0 EXIT ;  /* 0x000000000000094d */ /* 0x000fea0003800000 */
[----:B------:R-:W0:Y:S01]  /*0050*/  S2R R0, SR_TID.X ;  /* 0x0000000000007919 */ /* 0x000e220000002100 */
[----:B------:R-:W1:Y:S01]  /*0060*/  LDCU UR6, c[0x0][0x38c] ;  /* 0x00007180ff0677ac */ /* 0x000e620008000800 */
[----:B------:R-:W-:Y:S01]  /*0070*/  BSSY.RECONVERGENT B0, `(.L_x_25) ;  /* 0x0000075000007945 */ /* 0x000fe20003800200 */
[----:B------:R-:W-:Y:S01]  /*0080*/  IMAD.MOV.U32 R4, RZ, RZ, 0x0 ;  /* 0x00000000ff047424 */ /* 0x000fe200078e00ff */
[----:B------:R-:W2:Y:S01]  /*0090*/  LDCU.64 UR14, c[0x0][0x380] ;  /* 0x00007000ff0e77ac */ /* 0x000ea20008000a00 */
[----:B------:R-:W-:Y:S01]  /*00a0*/  IMAD.MOV.U32 R5, RZ, RZ, -0x100000 ;  /* 0xfff00000ff057424 */ /* 0x000fe200078e00ff */
[----:B------:R-:W3:Y:S01]  /*00b0*/  LDCU UR9, c[0x0][0x360] ;  /* 0x00006c00ff0977ac */ /* 0x000ee20008000800 */
[----:B------:R-:W4:Y:S01]  /*00c0*/  LDCU.64 UR12, c[0x0][0x358] ;  /* 0x00006b00ff0c77ac */ /* 0x000f220008000a00 */
[----:B-1----:R-:W-:-:S04]  /*00d0*/  UIMAD UR4, UR4, UR6, URZ ;  /* 0x00000006040472a4 */ /* 0x002fc8000f8e02ff */
[----:B------:R-:W-:-:S04]  /*00e0*/  UIMAD.WIDE UR4, UR4, 0x8, URZ ;  /* 0x00000008040478a5 */ /* 0x000fc8000f8e02ff */
[----:B--2---:R-:W-:-:S04]  /*00f0*/  UIADD3 UR10, UP0, UPT, UR4, UR14, URZ ;  /* 0x0000000e040a7290 */ /* 0x004fc8000ff1e0ff */
[----:B------:R-:W-:Y:S01]  /*0100*/  UIADD3.X UR11, UPT, UPT, UR5, UR15, URZ, UP0, !UPT ;  /* 0x0000000f050b7290 */ /* 0x000fe200087fe4ff */
[----:B0-----:R-:W-:-:S13]  /*0110*/  ISETP.GE.AND P0, PT, R0, UR6, PT ;  /* 0x0000000600007c0c */ /* 0x001fda000bf06270 */
[----:B---34-:R-:W-:Y:S05]  /*0120*/  @P0 BRA `(.L_x_26) ;  /* 0x0000000400a40947 */ /* 0x018fea0003800000 */
[----:B------:R-:W0:Y:S01]  /*0130*/  I2F.U32.RP R7, UR9 ;  /* 0x0000000900077d06 */ /* 0x000e220008209000 */
[----:B------:R-:W-:Y:S01]  /*0140*/  IADD3 R4, PT, PT, R0, UR9, RZ ;  /* 0x0000000900047c10 */ /* 0x000fe2000fffe0ff */
[----:B------:R-:W-:Y:S01]  /*0150*/  BSSY.RECONVERGENT B1, `(.L_x_27) ;  /* 0x0000038000017945 */ /* 0x000fe20003800200 */
[----:B------:R-:W-:Y:S01]  /*0160*/  ISETP.NE.U32.AND P2, PT, RZ, UR9, PT ;  /* 0x00000009ff007c0c */ /* 0x000fe2000bf45070 */
[----:B------:R-:W-:Y:S01]  /*0170*/  IMAD.MOV.U32 R12, RZ, RZ, R0 ;  /* 0x000000ffff0c7224 */ /* 0x000fe200078e0000 */
[C---:B------:R-:W-:Y:S02]  /*0180*/  ISETP.GE.U32.AND P0, PT, R4.reuse, UR6, PT ;  /* 0x0000000604007c0c */ /* 0x040fe4000bf06070 */
[----:B------:R-:W-:Y:S02]  /*0190*/  VIMNMX.U32 R5, PT, PT, R4, UR6, !PT ;  /* 0x0000000604057c48 */ /* 0x000fe4000ffe0000 */
[----:B------:R-:W-:-:S04]  /*01a0*/  SEL R6, RZ, 0x1, P0 ;  /* 0x00000001ff067807 */ /* 0x000fc80000000000 */
[----:B------:R-:W-:Y:S01]  /*01b0*/  IADD3 R5, PT, PT, R5, -R4, -R6 ;  /* 0x8000000405057210 */ /* 0x000fe20007ffe806 */
[----:B------:R-:W-:Y:S01]  /*01c0*/  IMAD.MOV.U32 R4, RZ, RZ, 0x0 ;  /* 0x00000000ff047424 */ /* 0x000fe200078e00ff */
[----:B0-----:R-:W0:Y:S02]  /*01d0*/  MUFU.RCP R7, R7 ;  /* 0x0000000700077308 */ /* 0x001e240000001000 */
[----:B0-----:R-:W-:-:S06]  /*01e0*/  VIADD R2, R7, 0xffffffe ;  /* 0x0ffffffe07027836 */ /* 0x001fcc0000000000 */
[----:B------:R0:W1:Y:S02]  /*01f0*/  F2I.FTZ.U32.TRUNC.NTZ R3, R2 ;  /* 0x0000000200037305 */ /* 0x000064000021f000 */
[----:B0-----:R-:W-:Y:S02]  /*0200*/  IMAD.MOV.U32 R2, RZ, RZ, RZ ;  /* 0x000000ffff027224 */ /* 0x001fe400078e00ff */
[----:B-1----:R-:W-:-:S04]  /*0210*/  IMAD.MOV R9, RZ, RZ, -R3 ;  /* 0x000000ffff097224 */ /* 0x002fc800078e0a03 */
[----:B------:R-:W-:-:S04]  /*0220*/  IMAD R9, R9, UR9, RZ ;  /* 0x0000000909097c24 */ /* 0x000fc8000f8e02ff */
[----:B------:R-:W-:-:S06]  /*0230*/  IMAD.HI.U32 R8, R3, R9, R2 ;  /* 0x0000000903087227 */ /* 0x000fcc00078e0002 */
[----:B------:R-:W-:-:S04]  /*0240*/  IMAD.HI.U32 R3, R8, R5, RZ ;  /* 0x0000000508037227 */ /* 0x000fc800078e00ff */
[----:B------:R-:W-:-:S04]  /*0250*/  IMAD.MOV R2, RZ, RZ, -R3 ;  /* 0x000000ffff027224 */ /* 0x000fc800078e0a03 */
[----:B------:R-:W-:-:S05]  /*0260*/  IMAD R5, R2, UR9, R5 ;  /* 0x0000000902057c24 */ /* 0x000fca000f8e0205 */
[----:B------:R-:W-:-:S13]  /*0270*/  ISETP.GE.U32.AND P0, PT, R5, UR9, PT ;  /* 0x0000000905007c0c */ /* 0x000fda000bf06070 */
[----:B------:R-:W-:Y:S02]  /*0280*/  @P0 VIADD R5, R5, -UR9 ;  /* 0x8000000905050c36 */ /* 0x000fe40008000000 */
[----:B------:R-:W-:-:S03]  /*0290*/  @P0 VIADD R3, R3, 0x1 ;  /* 0x0000000103030836 */ /* 0x000fc60000000000 */
[----:B------:R-:W-:Y:S01]  /*02a0*/  ISETP.GE.U32.AND P1, PT, R5, UR9, PT ;  /* 0x0000000905007c0c */ /* 0x000fe2000bf26070 */
[----:B------:R-:W-:-:S12]  /*02b0*/  IMAD.MOV.U32 R5, RZ, RZ, -0x100000 ;  /* 0xfff00000ff057424 */ /* 0x000fd800078e00ff */
[----:B------:R-:W-:Y:S02]  /*02c0*/  @P1 IADD3 R3, PT, PT, R3, 0x1, RZ ;  /* 0x0000000103031810 */ /* 0x000fe40007ffe0ff */
[----:B------:R-:W-:-:S05]  /*02d0*/  @!P2 LOP3.LUT R3, RZ, UR9, RZ, 0x33, !PT ;  /* 0x00000009ff03ac12 */ /* 0x000fca000f8e33ff */
[----:B------:R-:W-:-:S05]  /*02e0*/  IMAD.IADD R6, R6, 0x1, R3 ;  /* 0x0000000106067824 */ /* 0x000fca00078e0203 */
[C---:B------:R-:W-:Y:S02]  /*02f0*/  LOP3.LUT R2, R6.reuse, 0x3, RZ, 0xc0, !PT ;  /* 0x0000000306027812 */ /* 0x040fe400078ec0ff */
[----:B------:R-:W-:Y:S02]  /*0300*/  ISETP.GE.U32.AND P0, PT, R6, 0x3, PT ;  /* 0x000000030600780c */ /* 0x000fe40003f06070 */
[----:B------:R-:W-:-:S13]  /*0310*/  ISETP.NE.AND P1, PT, R2, 0x3, PT ;  /* 0x000000030200780c */ /* 0x000fda0003f25270 */
[----:B------:R-:W-:Y:S05]  /*0320*/  @!P1 BRA `(.L_x_28) ;  /* 0x0000000000689947 */ /* 0x000fea0003800000 */
[----:B------:R-:W-:Y:S02]  /*0330*/  HFMA2 R3, -RZ, RZ, 0, 4.76837158203125e-07 ;  /* 0x00000008ff037431 */ /* 0x000fe400000001ff */
[----:B------:R-:W-:Y:S02]  /*0340*/  VIADD R4, R6, 0x1 ;  /* 0x0000000106047836 */ /* 0x000fe40000000000 */
[----:B------:R-:W-:Y:S02]  /*0350*/  IMAD.MOV.U32 R12, RZ, RZ, R0 ;  /* 0x000000ffff0c7224 */ /* 0x000fe400078e0000 */
[----:B------:R-:W-:Y:S02]  /*0360*/  IMAD.MOV.U32 R5, RZ, RZ, -0x100000 ;  /* 0xfff00000ff057424 */ /* 0x000fe400078e00ff */
[----:B------:R-:W-:-:S03]  /*0370*/  IMAD.WIDE.U32 R2, R0, R3, UR4 ;  /* 0x0000000400027e25 */ /* 0x000fc6000f8e0003 */
[----:B------:R-:W-:Y:S02]  /*0380*/  IADD3 R8, P1, PT, R2, UR14, RZ ;  /* 0x0000000e02087c10 */ /* 0x000fe4000ff3e0ff */
[----:B------:R-:W-:Y:S01]  /*0390*/  LOP3.LUT R2, R4, 0x3, RZ, 0xc0, !PT ;  /* 0x0000000304027812 */ /* 0x000fe200078ec0ff */
[----:B------:R-:W-:Y:S01]  /*03a0*/  IMAD.MOV.U32 R4, RZ, RZ, 0x0 ;  /* 0x00000000ff047424 */ /* 0x000fe200078e00ff */
[----:B------:R-:W-:Y:S02]  /*03b0*/  IADD3.X R9, PT, PT, R3, UR15, RZ, P1, !PT ;  /* 0x0000000f03097c10 */ /* 0x000fe40008ffe4ff */
[----:B------:R-:W-:-:S07]  /*03c0*/  IADD3 R10, PT, PT, -R2, RZ, RZ ;  /* 0x000000ff020a7210 */ /* 0x000fce0007ffe1ff */
.L_x_29:
[----:B------:R0:W2:Y:S01]  /*03d0*/  LDG.E.64 R2, desc[UR12][R8.64] ;  /* 0x0000000c08027981 */ /* 0x0000a2000c1e1b00 */
[----:B------:R-:W-:Y:S02]  /*03e0*/  VIADD R10, R10, 0x1 ;  /* 0x000000010a0a7836 */ /* 0x000fe40000000000 */
[----:B------:R-:W-:Y:S02]  /*03f0*/  IMAD.U32 R7, RZ, RZ, UR9 ;  /* 0x00000009ff077e24 */ /* 0x000fe4000f8e00ff */
[----:B------:R-:W-:Y:S01]  /*0400*/  IMAD.MOV.U32 R13, RZ, RZ, R5 ;  /* 0x000000ffff0d7224 */ /* 0x000fe200078e0005 */
[----:B------:R-:W-:Y:S01]  /*0410*/  ISETP.NE.AND P1, PT, R10, RZ, PT ;  /* 0x000000ff0a00720c */ /* 0x000fe20003f25270 */
[----:B------:R-:W-:Y:S02]  /*0420*/  IMAD.MOV.U32 R11, RZ, RZ, R4 ;  /* 0x000000ffff0b7224 */ /* 0x000fe400078e0004 */
[----:B------:R-:W-:-:S04]  /*0430*/  IMAD.WIDE.U32 R6, R7, 0x8, R8 ;  /* 0x0000000807067825 */ /* 0x000fc800078e0008 */
[----:B0-----:R-:W-:Y:S02]  /*0440*/  IMAD.MOV.U32 R8, RZ, RZ, R6 ;  /* 0x000000ffff087224 */ /* 0x001fe400078e0006 */
[----:B------:R-:W-:Y:S02]  /*0450*/  IMAD.MOV.U32 R9, RZ, RZ, R7 ;  /* 0x000000ffff097224 */ /* 0x000fe400078e0007 */
[----:B------:R-:W-:Y:S01]  /*0460*/  VIADD R12, R12, UR9 ;  /* 0x000000090c0c7c36 */ /* 0x000fe20008000000 */
[----:B--2---:R-:W-:Y:S01]  /*0470*/  DSETP.MAX.AND P2, P3, R2, R4, PT ;  /* 0x000000040200722a */ /* 0x004fe20003b4f000 */
[----:B------:R-:W-:-:S05]  /*0480*/  MOV R4, R3 ;  /* 0x0000000300047202 */ /* 0x000fca0000000f00 */
[----:B------:R-:W-:Y:S02]  /*0490*/  FSEL R5, R4, R13, P2 ;  /* 0x0000000d04057208 */ /* 0x000fe40001000000 */
[----:B------:R-:W-:-:S06]  /*04a0*/  SEL R4, R2, R11, P2 ;  /* 0x0000000b02047207 */ /* 0x000fcc0001000000 */
[----:B------:R-:W-:Y:S01]  /*04b0*/  @P3 LOP3.LUT R5, R13, 0x80000, RZ, 0xfc, !PT ;  /* 0x000800000d053812 */ /* 0x000fe200078efcff */
[----:B------:R-:W-:Y:S06]  /*04c0*/  @P1 BRA `(.L_x_29) ;  /* 0xfffffffc00c01947 */ /* 0x000fec000383ffff */
.L_x_28:
[----:B------:R-:W-:Y:S05]  /*04d0*/  BSYNC.RECONVERGENT B1 ;  /* 0x0000000000017941 */ /* 0x000fea0003800200 */
.L_x_27:
[----:B------:R-:W-:Y:S05]  /*04e0*/  @!P0 BRA `(.L_x_26) ;  /* 0x0000000000b48947 */ /* 0x000fea0003800000 */
.L_x_30:
[----:B------:R-:W-:-:S04]  /*04f0*/  IMAD.MOV.U32 R3, RZ, RZ, 0x8 ;  /* 0x00000008ff037424 */ /* 0x000fc800078e00ff */
[----:B------:R-:W-:-:S05]  /*0500*/  IMAD.WIDE.U32 R2, R12, R3, UR10 ;  /* 0x0000000a0c027e25 */ /* 0x000fca000f8e0003 */
[----:B------:R0:W2:Y:S01]  /*0510*/  LDG.E.64 R10, desc[UR12][R2.64] ;  /* 0x0000000c020a7981 */ /* 0x0000a2000c1e1b00 */
[----:B------:R-:W-:Y:S01]  /*0520*/  IADD3 R12, PT, PT, R12, UR9, RZ ;  /* 0x000000090c0c7c10 */ /* 0x000fe2000fffe0ff */
[----:B------:R-:W-:-:S04]  /*0530*/  IMAD.MOV.U32 R9, RZ, RZ, 0x8 ;  /* 0x00000008ff097424 */ /* 0x000fc800078e00ff */
[----:B------:R-:W-:-:S06]  /*0540*/  IMAD.WIDE.U32 R8, R12, R9, UR10 ;  /* 0x0000000a0c087e25 */ /* 0x000fcc000f8e0009 */
[----:B------:R-:W3:Y:S01]  /*0550*/  LDG.E.64 R8, desc[UR12][R8.64] ;  /* 0x0000000c08087981 */ /* 0x000ee2000c1e1b00 */
[----:B------:R-:W-:Y:S02]  /*0560*/  IMAD.MOV.U32 R7, RZ, RZ, 0x8 ;  /* 0x00000008ff077424 */ /* 0x000fe400078e00ff */
[----:B------:R-:W-:-:S04]  /*0570*/  VIADD R12, R12, UR9 ;  /* 0x000000090c0c7c36 */ /* 0x000fc80008000000 */
[----:B------:R-:W-:-:S06]  /*0580*/  IMAD.WIDE.U32 R6, R12, R7, UR10 ;  /* 0x0000000a0c067e25 */ /* 0x000fcc000f8e0007 */
[----:B------:R-:W4:Y:S01]  /*0590*/  LDG.E.64 R6, desc[UR12][R6.64] ;  /* 0x0000000c06067981 */ /* 0x000f22000c1e1b00 */
[----:B------:R-:W-:Y:S01]  /*05a0*/  IADD3 R12, PT, PT, R12, UR9, RZ ;  /* 0x000000090c0c7c10 */ /* 0x000fe2000fffe0ff */
[----:B------:R-:W-:-:S04]  /*05b0*/  IMAD.MOV.U32 R13, RZ, RZ, 0x8 ;  /* 0x00000008ff0d7424 */ /* 0x000fc800078e00ff */
[----:B0-----:R-:W-:-:S06]  /*05c0*/  IMAD.WIDE.U32 R2, R12, R13, UR10 ;  /* 0x0000000a0c027e25 */ /* 0x001fcc000f8e000d */
[----:B------:R-:W5:Y:S01]  /*05d0*/  LDG.E.64 R2, desc[UR12][R2.64] ;  /* 0x0000000c02027981 */ /* 0x000f62000c1e1b00 */
[----:B------:R-:W-:Y:S02]  /*05e0*/  IMAD.MOV.U32 R14, RZ, RZ, R5 ;  /* 0x000000ffff0e7224 */ /* 0x000fe400078e0005 */
[----:B------:R-:W-:Y:S01]  /*05f0*/  VIADD R12, R12, UR9 ;  /* 0x000000090c0c7c36 */ /* 0x000fe20008000000 */
[----:B--2---:R-:W-:Y:S01]  /*0600*/  DSETP.MAX.AND P0, P1, R10, R4, PT ;  /* 0x000000040a00722a */ /* 0x004fe2000390f000 */
[----:B------:R-:W-:-:S05]  /*0610*/  IMAD.MOV.U32 R13, RZ, RZ, R11 ;  /* 0x000000ffff0d7224 */ /* 0x000fca00078e000b */
[----:B------:R-:W-:Y:S02]  /*0620*/  FSEL R13, R13, R14, P0 ;  /* 0x0000000e0d0d7208 */ /* 0x000fe40000000000 */
[----:B------:R-:W-:Y:S01]  /*0630*/  SEL R4, R10, R4, P0 ;  /* 0x000000040a047207 */ /* 0x000fe20000000000 */
[----:B---3--:R-:W-:-:S05]  /*0640*/  IMAD.MOV.U32 R11, RZ, RZ, R9 ;  /* 0x000000ffff0b7224 */ /* 0x008fca00078e0009 */
[----:B------:R-:W-:-:S05]  /*0650*/  @P1 LOP3.LUT R13, R14, 0x80000, RZ, 0xfc, !PT ;  /* 0x000800000e0d1812 */ /* 0x000fca00078efcff */
[----:B------:R-:W-:-:S05]  /*0660*/  IMAD.MOV.U32 R5, RZ, RZ, R13 ;  /* 0x000000ffff057224 */ /* 0x000fca00078e000d */
[----:B------:R-:W-:Y:S01]  /*0670*/  MOV R10, R5 ;  /* 0x00000005000a7202 */ /* 0x000fe20000000f00 */
[----:B------:R-:W-:Y:S01]  /*0680*/  DSETP.MAX.AND P0, P1, R4, R8, PT ;  /* 0x000000080400722a */ /* 0x000fe2000390f000 */
[----:B----4-:R-:W-:-:S05]  /*0690*/  IMAD.MOV.U32 R9, RZ, RZ, R7 ;  /* 0x000000ffff097224 */ /* 0x010fca00078e0007 */
[----:B------:R-:W-:Y:S02]  /*06a0*/  FSEL R13, R10, R11, P0 ;  /* 0x0000000b0a0d7208 */ /* 0x000fe40000000000 */
[----:B------:R-:W-:-:S06]  /*06b0*/  SEL R4, R4, R8, P0 ;  /* 0x0000000804047207 */ /* 0x000fcc0000000000 */
[----:B------:R-:W-:-:S05]  /*06c0*/  @P1 LOP3.LUT R13, R11, 0x80000, RZ, 0xfc, !PT ;  /* 0x000800000b0d1812 */ /* 0x000fca00078efcff */
[----:B------:R-:W-:-:S04]  /*06d0*/  IMAD.MOV.U32 R5, RZ, RZ, R13 ;  /* 0x000000ffff057224 */ /* 0x000fc800078e000d */
[----:B------:R-:W-:Y:S02]  /*06e0*/  IMAD.MOV.U32 R8, RZ, RZ, R5 ;  /* 0x000000ffff087224 */ /* 0x000fe400078e0005 */
[----:B------:R-:W-:-:S06]  /*06f0*/  DSETP.MAX.AND P0, P1, R4, R6, PT ;  /* 0x000000060400722a */ /* 0x000fcc000390f000 */
[----:B------:R-:W-:Y:S01]  /*0700*/  FSEL R11, R8, R9, P0 ;  /* 0x00000009080b7208 */ /* 0x000fe20000000000 */
[----:B-----5:R-:W-:Y:S01]  /*0710*/  IMAD.MOV.U32 R8, RZ, RZ, R3 ;  /* 0x000000ffff087224 */ /* 0x020fe200078e0003 */
[----:B------:R-:W-:Y:S02]  /*0720*/  SEL R4, R4, R6, P0 ;  /* 0x0000000604047207 */ /* 0x000fe40000000000 */
[----:B------:R-:W-:Y:S02]  /*0730*/  ISETP.GE.AND P0, PT, R12, UR6, PT ;  /* 0x000000060c007c0c */ /* 0x000fe4000bf06270 */
[----:B------:R-:W-:Y:S02]  /*0740*/  MOV R6, R4 ;  /* 0x0000000400067202 */ /* 0x000fe40000000f00 */
[----:B------:R-:W-:-:S05]  /*0750*/  @P1 LOP3.LUT R11, R9, 0x80000, RZ, 0xfc, !PT ;  /* 0x00080000090b1812 */ /* 0x000fca00078efcff */
[----:B------:R-:W-:-:S06]  /*0760*/  IMAD.MOV.U32 R5, RZ, RZ, R11 ;  /* 0x000000ffff057224 */ /* 0x000fcc00078e000b */
[----:B------:R-:W-:-:S06]  /*0770*/  DSETP.MAX.AND P1, P2, R4, R2, PT ;  /* 0x000000020400722a */ /* 0x000fcc0003a2f000 */
[----:B------:R-:W-:Y:S02]  /*0780*/  FSEL R5, R5, R8, P1 ;  /* 0x0000000805057208 */ /* 0x000fe40000800000 */
[----:B------:R-:W-:-:S06]  /*0790*/  SEL R4, R6, R2, P1 ;  /* 0x0000000206047207 */ /* 0x000fcc0000800000 */
[----:B------:R-:W-:Y:S01]  /*07a0*/  @P2 LOP3.LUT R5, R8, 0x80000, RZ, 0xfc, !PT ;  /* 0x0008000008052812 */ /* 0x000fe200078efcff */
[----:B------:R-:W-:Y:S06]  /*07b0*/  @!P0 BRA `(.L_x_30) ;  /* 0xfffffffc004c8947 */ /* 0x000fec000383ffff */
.L_x_26:
[----:B------:R-:W-:Y:S05]  /*07c0*/  BSYNC.RECONVERGENT B0 ;  /* 0x0000000000007941 */ /* 0x000fea0003800200 */
.L_x_25:
[----:B------:R-:W0:Y:S01]  /*07d0*/  S2UR UR7, SR_CgaCtaId ;  /* 0x00000000000779c3 */ /* 0x000e220000008800 */
[----:B------:R-:W-:Y:S01]  /*07e0*/  UMOV UR6, 0x400 ;  /* 0x0000040000067882 */ /* 0x000fe20000000000 */
[----:B------:R-:W1:Y:S01]  /*07f0*/  LDCU UR16, c[0x0][0x38c] ;  /* 0x00007180ff1077ac */ /* 0x000e620008000800 */
[----:B------:R-:W-:-:S05]  /*0800*/  UISETP.GE.U32.AND UP0, UPT, UR9, 0x2, UPT ;  /* 0x000000020900788c */ /* 0x000fca000bf06070 */
[----:B------:R-:W2:Y:S01]  /*0810*/  S2UR UR8, SR_CgaCtaId ;  /* 0x00000000000879c3 */ /* 0x000ea20000008800 */
[C---:B-1----:R-:W-:Y:S01]  /*0820*/  ISETP.GE.AND P1, PT, R0.reuse, UR16, PT ;  /* 0x0000001000007c0c */ /* 0x042fe2000bf26270 */
[----:B0-----:R-:W-:Y:S01]  /*0830*/  ULEA UR6, UR7, UR6, 0x18 ;  /* 0x0000000607067291 */ /* 0x001fe2000f8ec0ff */
[----:B------:R-:W0:Y:S05]  /*0840*/  LDCU UR7, c[0x0][0x38c] ;  /* 0x00007180ff0777ac */ /* 0x000e2a0008000800 */
[----:B------:R-:W-:Y:S01]  /*0850*/  LEA R2, R0, UR6, 0x3 ;  /* 0x0000000600027c11 */ /* 0x000fe2000f8e18ff */
[----:B------:R-:W-:Y:S02]  /*0860*/  UMOV UR6, 0x400 ;  /* 0x0000040000067882 */ /* 0x000fe40000000000 */
[----:B--2---:R-:W-:-:S02]  /*0870*/  ULEA UR6, UR8, UR6, 0x18 ;  /* 0x0000000608067291 */ /* 0x004fc4000f8ec0ff */
[----:B------:R1:W-:Y:S01]  /*0880*/  STS.64 [R2], R4 ;  /* 0x0000000402007388 */ /* 0x0003e20000000a00 */
[----:B------:R-:W-:Y:S06]  /*0890*/  BAR.SYNC.DEFER_BLOCKING 0x0 ;  /* 0x0000000000007b1d */ /* 0x000fec0000010000 */
[----:B------:R-:W-:Y:S05]  /*08a0*/  BRA.U !UP0, `(.L_x_31) ;  /* 0x00000001084c7547 */ /* 0x000fea000b800000 */
[----:B------:R-:W-:-:S07]  /*08b0*/  IMAD.U32 R3, RZ, RZ, UR9 ;  /* 0x00000009ff037e24 */ /* 0x000fce000f8e00ff */
.L_x_32:
[----:B------:R-:W-:-:S04]  /*08c0*/  SHF.R.U32.HI R9, RZ, 0x1, R3 ;  /* 0x00000001ff097819 */ /* 0x000fc80000011603 */
[----:B------:R-:W-:-:S13]  /*08d0*/  ISETP.GE.U32.AND P0, PT, R0, R9, PT ;  /* 0x000000090000720c */ /* 0x000fda0003f06070 */
[----:B------:R-:W-:Y:S01]  /*08e0*/  @!P0 IMAD R6, R9, 0x8, R2 ;  /* 0x0000000809068824 */ /* 0x000fe200078e0202 */
[----:B-1----:R-:W1:Y:S05]  /*08f0*/  @!P0 LDS.64 R4, [R2] ;  /* 0x0000000002048984 */ /* 0x002e6a0000000a00 */
[----:B------:R-:W2:Y:S01]  /*0900*/  @!P0 LDS.64 R6, [R6] ;  /* 0x0000000006068984 */ /* 0x000ea20000000a00 */
[----:B-1----:R-:W-:Y:S01]  /*0910*/  @!P0 MOV R8, R5 ;  /* 0x0000000500088202 */ /* 0x002fe20000000f00 */
[----:B--2---:R-:W-:Y:S01]  /*0920*/  @!P0 DSETP.MAX.AND P2, P3, R4, R6, PT ;  /* 0x000000060400822a */ /* 0x004fe20003b4f000 */
[----:B------:R-:W-:Y:S02]  /*0930*/  @!P0 IMAD.MOV.U32 R11, RZ, RZ, R7 ;  /* 0x000000ffff0b8224 */ /* 0x000fe400078e0007 */
[----:B------:R-:W-:-:S03]  /*0940*/  @!P0 IMAD.MOV.U32 R5, RZ, RZ, R6 ;  /* 0x000000ffff058224 */ /* 0x000fc600078e0006 */
[----:B------:R-:W-:Y:S02]  /*0950*/  @!P0 FSEL R8, R8, R11, P2 ;  /* 0x0000000b08088208 */ /* 0x000fe40001000000 */
[----:B------:R-:W-:Y:S02]  /*0960*/  @!P0 LOP3.LUT R11, R11, 0x80000, RZ, 0xfc, !PT ;  /* 0x000800000b0b8812 */ /* 0x000fe400078efcff */
[----:B------:R-:W-:Y:S02]  /*0970*/  @!P0 SEL R4, R4, R5, P2 ;  /* 0x0000000504048207 */ /* 0x000fe40001000000 */
[----:B------:R-:W-:-:S05]  /*0980*/  @!P0 SEL R5, R11, R8, P3 ;  /* 0x000000080b058207 */ /* 0x000fca0001800000 */
[----:B------:R2:W-:Y:S01]  /*0990*/  @!P0 STS.64 [R2], R4 ;  /* 0x0000000402008388 */ /* 0x0005e20000000a00 */
[----:B------:R-:W-:Y:S01]  /*09a0*/  BAR.SYNC.DEFER_BLOCKING 0x0 ;  /* 0x0000000000007b1d */ /* 0x000fe20000010000 */
[----:B------:R-:W-:Y:S01]  /*09b0*/  ISETP.GT.U32.AND P0, PT, R3, 0x3, PT ;  /* 0x000000030300780c */ /* 0x000fe20003f04070 */
[----:B------:R-:W-:-:S12]  /*09c0*/  IMAD.MOV.U32 R3, RZ, RZ, R9 ;  /* 0x000000ffff037224 */ /* 0x000fd800078e0009 */
[----:B--2---:R-:W-:Y:S05]  /*09d0*/  @P0 BRA `(.L_x_32) ;  /* 0xfffffffc00b80947 */ /* 0x004fea000383ffff */
.L_x_31:
[----:B------:R-:W-:Y:S01]  /*09e0*/  BSSY.RECONVERGENT B0, `(.L_x_33) ;  /* 0x00000d5000007945 */ /* 0x000fe20003800200 */
[----:B------:R-:W-:-:S03]  /*09f0*/  CS2R R6, SRZ ;  /* 0x0000000000067805 */ /* 0x000fc6000001ff00 */
[----:B------:R-:W-:Y:S05]  /*0a00*/  @P1 BRA `(.L_x_34) ;  /* 0x0000000c00481947 */ /* 0x000fea0003800000 */
[----:B------:R-:W2:Y:S01]  /*0a10*/  I2F.U32.RP R6, UR9 ;  /* 0x0000000900067d06 */ /* 0x000ea20008209000 */
[----:B------:R-:W-:Y:S01]  /*0a20*/  VIADD R10, R0, UR9 ;  /* 0x00000009000a7c36 */ /* 0x000fe20008000000 */
[----:B------:R-:W-:Y:S01]  /*0a30*/  ISETP.NE.U32.AND P2, PT, RZ, UR9, PT ;  /* 0x00000009ff007c0c */ /* 0x000fe2000bf45070 */
[----:B------:R-:W-:Y:S03]  /*0a40*/  BSSY.RECONVERGENT B1, `(.L_x_35) ;  /* 0x000005f000017945 */ /* 0x000fe60003800200 */
[C---:B------:R-:W-:Y:S02]  /*0a50*/  ISETP.GE.AND P0, PT, R10.reuse, UR16, PT ;  /* 0x000000100a007c0c */ /* 0x040fe4000bf06270 */
[----:B------:R-:W-:Y:S02]  /*0a60*/  VIMNMX R3, PT, PT, R10, UR16, !PT ;  /* 0x000000100a037c48 */ /* 0x000fe4000ffe0100 */
[----:B------:R-:W-:-:S04]  /*0a70*/  SEL R11, RZ, 0x1, P0 ;  /* 0x00000001ff0b7807 */ /* 0x000fc80000000000 */
[----:B------:R-:W-:Y:S01]  /*0a80*/  IADD3 R3, PT, PT, R3, -R10, -R11 ;  /* 0x8000000a03037210 */ /* 0x000fe20007ffe80b */
[----:B--2---:R-:W1:Y:S02]  /*0a90*/  MUFU.RCP R6, R6 ;  /* 0x0000000600067308 */ /* 0x004e640000001000 */
[----:B-1----:R-:W-:-:S06]  /*0aa0*/  VIADD R4, R6, 0xffffffe ;  /* 0x0ffffffe06047836 */ /* 0x002fcc0000000000 */
[----:B------:R1:W2:Y:S02]  /*0ab0*/  F2I.FTZ.U32.TRUNC.NTZ R5, R4 ;  /* 0x0000000400057305 */ /* 0x0002a4000021f000 */
[----:B-1----:R-:W-:Y:S01]  /*0ac0*/  IMAD.MOV.U32 R4, RZ, RZ, RZ ;  /* 0x000000ffff047224 */ /* 0x002fe200078e00ff */
[----:B--2---:R-:W-:-:S05]  /*0ad0*/  IADD3 R7, PT, PT, RZ, -R5, RZ ;  /* 0x80000005ff077210 */ /* 0x004fca0007ffe0ff */
[----:B------:R-:W-:-:S04]  /*0ae0*/  IMAD R7, R7, UR9, RZ ;  /* 0x0000000907077c24 */ /* 0x000fc8000f8e02ff */
[----:B------:R-:W-:-:S06]  /*0af0*/  IMAD.HI.U32 R6, R5, R7, R4 ;  /* 0x0000000705067227 */ /* 0x000fcc00078e0004 */
[----:B------:R-:W-:-:S04]  /*0b00*/  IMAD.HI.U32 R6, R6, R3, RZ ;  /* 0x0000000306067227 */ /* 0x000fc800078e00ff */
[----:B------:R-:W-:-:S04]  /*0b10*/  IMAD.MOV R4, RZ, RZ, -R6 ;  /* 0x000000ffff047224 */ /* 0x000fc800078e0a06 */
[----:B------:R-:W-:Y:S02]  /*0b20*/  IMAD R3, R4, UR9, R3 ;  /* 0x0000000904037c24 */ /* 0x000fe4000f8e0203 */
[----:B------:R-:W1:Y:S03]  /*0b30*/  LDS.64 R4, [UR6] ;  /* 0x00000006ff047984 */ /* 0x000e660008000a00 */
[----:B------:R-:W-:-:S13]  /*0b40*/  ISETP.GE.U32.AND P0, PT, R3, UR9, PT ;  /* 0x0000000903007c0c */ /* 0x000fda000bf06070 */
[----:B------:R-:W-:Y:S01]  /*0b50*/  @P0 VIADD R3, R3, -UR9 ;  /* 0x8000000903030c36 */ /* 0x000fe20008000000 */
[----:B------:R-:W-:-:S04]  /*0b60*/  @P0 IADD3 R6, PT, PT, R6, 0x1, RZ ;  /* 0x0000000106060810 */ /* 0x000fc80007ffe0ff */
[----:B------:R-:W-:-:S13]  /*0b70*/  ISETP.GE.U32.AND P1, PT, R3, UR9, PT ;  /* 0x0000000903007c0c */ /* 0x000fda000bf26070 */
[----:B------:R-:W-:Y:S01]  /*0b80*/  @P1 VIADD R6, R6, 0x1 ;  /* 0x0000000106061836 */ /* 0x000fe20000000000 */
[----:B------:R-:W-:-:S05]  /*0b90*/  @!P2 LOP3.LUT R6, RZ, UR9, RZ, 0x33, !PT ;  /* 0x00000009ff06ac12 */ /* 0x000fca000f8e33ff */
[----:B------:R-:W-:Y:S01]  /*0ba0*/  IMAD.IADD R11, R11, 0x1, R6 ;  /* 0x000000010b0b7824 */ /* 0x000fe200078e0206 */
[----:B------:R-:W-:-:S04]  /*0bb0*/  CS2R R6, SRZ ;  /* 0x0000000000067805 */ /* 0x000fc8000001ff00 */
[----:B------:R-:W-:-:S04]  /*0bc0*/  LOP3.LUT R3, R11, 0x1, RZ, 0xc0, !PT ;  /* 0x000000010b037812 */ /* 0x000fc800078ec0ff */
[----:B------:R-:W-:Y:S01]  /*0bd0*/  ISETP.NE.U32.AND P0, PT, R3, 0x1, PT ;  /* 0x000000010300780c */ /* 0x000fe20003f05070 */
[----:B------:R-:W-:-:S12]  /*0be0*/  IMAD.MOV.U32 R3, RZ, RZ, R0 ;  /* 0x000000ffff037224 */ /* 0x000fd800078e0000 */
[----:B-1----:R-:W-:Y:S05]  /*0bf0*/  @!P0 BRA `(.L_x_36) ;  /* 0x00000004000c8947 */ /* 0x002fea0003800000 */
[----:B------:R-:W-:-:S04]  /*0c00*/  IMAD.MOV.U32 R9, RZ, RZ, 0x8 ;  /* 0x00000008ff097424 */ /* 0x000fc800078e00ff */
[----:B------:R-:W-:-:S05]  /*0c10*/  IMAD.WIDE.U32 R8, R0, R9, UR10 ;  /* 0x0000000a00087e25 */ /* 0x000fca000f8e0009 */
[----:B------:R-:W2:Y:S01]  /*0c20*/  LDG.E.64 R6, desc[UR12][R8.64] ;  /* 0x0000000c08067981 */ /* 0x000ea2000c1e1b00 */
[----:B------:R-:W-:Y:S01]  /*0c30*/  MOV R12, 0x652b82fe ;  /* 0x652b82fe000c7802 */ /* 0x000fe20000000f00 */
[----:B------:R-:W-:Y:S01]  /*0c40*/  IMAD.MOV.U32 R13, RZ, RZ, 0x3ff71547 ;  /* 0x3ff71547ff0d7424 */ /* 0x000fe200078e00ff */
[----:B------:R-:W-:Y:S01]  /*0c50*/  UMOV UR14, 0xfefa39ef ;  /* 0xfefa39ef000e7882 */ /* 0x000fe20000000000 */
[----:B------:R-:W-:Y:S01]  /*0c60*/  UMOV UR15, 0x3fe62e42 ;  /* 0x3fe62e42000f7882 */ /* 0x000fe20000000000 */
[----:B------:R-:W-:Y:S01]  /*0c70*/  BSSY.RECONVERGENT B2, `(.L_x_37) ;  /* 0x0000038000027945 */ /* 0x000fe20003800200 */
[----:B--2---:R-:W-:-:S08]  /*0c80*/  DADD R6, -R4, R6 ;  /* 0x0000000004067229 */ /* 0x004fd00000000106 */
[----:B------:R-:W-:Y:S02]  /*0c90*/  DFMA R12, R6, R12, 6.75539944105574400000e+15 ;  /* 0x43380000060c742b */ /* 0x000fe4000000000c */
[----:B------:R-:W-:-:S06]  /*0ca0*/  FSETP.GEU.AND P0, PT, |R7|, 4.1917929649353027344, PT ;  /* 0x4086232b0700780b */ /* 0x000fcc0003f0e200 */
[----:B------:R-:W-:-:S08]  /*0cb0*/  DADD R14, R12, -6.75539944105574400000e+15 ;  /* 0xc33800000c0e7429 */ /* 0x000fd00000000000 */
[----:B------:R-:W-:Y:S01]  /*0cc0*/  DFMA R16, R14, -UR14, R6 ;  /* 0x8000000e0e107c2b */ /* 0x000fe20008000006 */
[----:B------:R-:W-:Y:S01]  /*0cd0*/  UMOV UR14, 0x3b39803f ;  /* 0x3b39803f000e7882 */ /* 0x000fe20000000000 */
[----:B------:R-:W-:-:S06]  /*0ce0*/  UMOV UR15, 0x3c7abc9e ;  /* 0x3c7abc9e000f7882 */ /* 0x000fcc0000000000 */
[----:B------:R-:W-:Y:S01]  /*0cf0*/  DFMA R16, R14, -UR14, R16 ;  /* 0x8000000e0e107c2b */ /* 0x000fe20008000010 */
[----:B------:R-:W-:Y:S01]  /*0d00*/  UMOV UR14, 0x69ce2bdf ;  /* 0x69ce2bdf000e7882 */ /* 0x000fe20000000000 */
[----:B------:R-:W-:Y:S01]  /*0d10*/  IMAD.MOV.U32 R14, RZ, RZ, -0x35dec16 ;  /* 0xfca213eaff0e7424 */ /* 0x000fe200078e00ff */
[----:B------:R-:W-:Y:S01]  /*0d20*/  UMOV UR15, 0x3e5ade15 ;  /* 0x3e5ade15000f7882 */ /* 0x000fe20000000000 */
[----:B------:R-:W-:-:S06]  /*0d30*/  IMAD.MOV.U32 R15, RZ, RZ, 0x3e928af3 ;  /* 0x3e928af3ff0f7424 */ /* 0x000fcc00078e00ff */
[----:B------:R-:W-:Y:S01]  /*0d40*/  DFMA R14, R16, UR14, R14 ;  /* 0x0000000e100e7c2b */ /* 0x000fe2000800000e */
[----:B------:R-:W-:Y:S01]  /*0d50*/  UMOV UR14, 0x62401315 ;  /* 0x62401315000e7882 */ /* 0x000fe20000000000 */
[----:B------:R-:W-:-:S06]  /*0d60*/  UMOV UR15, 0x3ec71dee ;  /* 0x3ec71dee000f7882 */ /* 0x000fcc0000000000 */
[----:B------:R-:W-:Y:S01]  /*0d70*/  DFMA R14, R16, R14, UR14 ;  /* 0x0000000e100e7e2b */ /* 0x000fe2000800000e */
        /* <DEDUP_REMOVED lines=20> */
[----:B------:R-:W-:-:S08]  /*0ec0*/  DFMA R14, R16, R14, UR14 ;  /* 0x0000000e100e7e2b */ /* 0x000fd0000800000e */
[----:B------:R-:W-:-:S08]  /*0ed0*/  DFMA R14, R16, R14, 1 ;  /* 0x3ff00000100e742b */ /* 0x000fd0000000000e */
[----:B------:R-:W-:-:S10]  /*0ee0*/  DFMA R16, R16, R14, 1 ;  /* 0x3ff000001010742b */ /* 0x000fd4000000000e */
[----:B------:R-:W-:Y:S01]  /*0ef0*/  IMAD R15, R12, 0x100000, R17 ;  /* 0x001000000c0f7824 */ /* 0x000fe200078e0211 */
[----:B------:R-:W-:Y:S01]  /*0f00*/  MOV R14, R16 ;  /* 0x00000010000e7202 */ /* 0x000fe20000000f00 */
[----:B------:R-:W-:Y:S06]  /*0f10*/  @!P0 BRA `(.L_x_38) ;  /* 0x0000000000348947 */ /* 0x000fec0003800000 */
[----:B------:R-:W-:Y:S01]  /*0f20*/  FSETP.GEU.AND P1, PT, |R7|, 4.2275390625, PT ;  /* 0x408748000700780b */ /* 0x000fe20003f2e200 */
[C---:B------:R-:W-:Y:S02]  /*0f30*/  DADD R14, R6.reuse, +INF ;  /* 0x7ff00000060e7429 */ /* 0x040fe40000000000 */
[----:B------:R-:W-:-:S08]  /*0f40*/  DSETP.GEU.AND P0, PT, R6, RZ, PT ;  /* 0x000000ff0600722a */ /* 0x000fd00003f0e000 */
[----:B------:R-:W-:Y:S02]  /*0f50*/  FSEL R14, R14, RZ, P0 ;  /* 0x000000ff0e0e7208 */ /* 0x000fe40000000000 */
[----:B------:R-:W-:Y:S01]  /*0f60*/  @!P1 LEA.HI R3, R12, R12, RZ, 0x1 ;  /* 0x0000000c0c039211 */ /* 0x000fe200078f08ff */
[----:B------:R-:W-:Y:S01]  /*0f70*/  @!P1 IMAD.MOV.U32 R6, RZ, RZ, R16 ;  /* 0x000000ffff069224 */ /* 0x000fe200078e0010 */
[----:B------:R-:W-:Y:S02]  /*0f80*/  FSEL R15, R15, RZ, P0 ;  /* 0x000000ff0f0f7208 */ /* 0x000fe40000000000 */
[----:B------:R-:W-:-:S05]  /*0f90*/  @!P1 SHF.R.S32.HI R3, RZ, 0x1, R3 ;  /* 0x00000001ff039819 */ /* 0x000fca0000011403 */
[----:B------:R-:W-:Y:S02]  /*0fa0*/  @!P1 IMAD.IADD R12, R12, 0x1, -R3 ;  /* 0x000000010c0c9824 */ /* 0x000fe400078e0a03 */
[----:B------:R-:W-:-:S03]  /*0fb0*/  @!P1 IMAD R7, R3, 0x100000, R17 ;  /* 0x0010000003079824 */ /* 0x000fc600078e0211 */
[----:B------:R-:W-:Y:S01]  /*0fc0*/  @!P1 LEA R13, R12, 0x3ff00000, 0x14 ;  /* 0x3ff000000c0d9811 */ /* 0x000fe200078ea0ff */
[----:B------:R-:W-:-:S06]  /*0fd0*/  @!P1 IMAD.MOV.U32 R12, RZ, RZ, RZ ;  /* 0x000000ffff0c9224 */ /* 0x000fcc00078e00ff */
[----:B------:R-:W-:-:S11]  /*0fe0*/  @!P1 DMUL R14, R6, R12 ;  /* 0x0000000c060e9228 */ /* 0x000fd60000000000 */
.L_x_38:
[----:B0-----:R-:W-:Y:S05]  /*0ff0*/  BSYNC.RECONVERGENT B2 ;  /* 0x0000000000027941 */ /* 0x001fea0003800200 */
.L_x_37:
[----:B------:R1:W-:Y:S01]  /*1000*/  STG.E.64 desc[UR12][R8.64], R14 ;  /* 0x0000000e08007986 */ /* 0x0003e2000c101b0c */
[----:B------:R-:W-:Y:S01]  /*1010*/  DADD R6, RZ, R14 ;  /* 0x00000000ff067229 */ /* 0x000fe2000000000e */
[----:B------:R-:W-:-:S10]  /*1020*/  MOV R3, R10 ;  /* 0x0000000a00037202 */ /* 0x000fd40000000f00 */
.L_x_36:
[----:B0-----:R-:W-:Y:S05]  /*1030*/  BSYNC.RECONVERGENT B1 ;  /* 0x0000000000017941 */ /* 0x001fea0003800200 */
.L_x_35:
[----:B------:R-:W-:-:S13]  /*1040*/  ISETP.NE.AND P0, PT, R11, RZ, PT ;  /* 0x000000ff0b00720c */ /* 0x000fda0003f05270 */
[----:B------:R-:W-:Y:S05]  /*1050*/  @!P0 BRA `(.L_x_34) ;  /* 0x0000000400b48947 */ /* 0x000fea0003800000 */
.L_x_43:
[----:B-1----:R-:W-:-:S04]  /*1060*/  IMAD.MOV.U32 R8, RZ, RZ, 0x8 ;  /* 0x00000008ff087424 */ /* 0x002fc800078e00ff */
[----:B------:R-:W-:-:S05]  /*1070*/  IMAD.WIDE.U32 R8, R3, R8, UR10 ;  /* 0x0000000a03087e25 */ /* 0x000fca000f8e0008 */
[----:B------:R-:W2:Y:S01]  /*1080*/  LDG.E.64 R10, desc[UR12][R8.64] ;  /* 0x0000000c080a7981 */ /* 0x000ea2000c1e1b00 */
[----:B------:R-:W-:Y:S01]  /*1090*/  IMAD.MOV.U32 R12, RZ, RZ, 0x652b82fe ;  /* 0x652b82feff0c7424 */ /* 0x000fe200078e00ff */
[----:B------:R-:W-:Y:S01]  /*10a0*/  MOV R17, 0x3fe62e42 ;  /* 0x3fe62e4200117802 */ /* 0x000fe20000000f00 */
[----:B------:R-:W-:Y:S01]  /*10b0*/  IMAD.MOV.U32 R13, RZ, RZ, 0x3ff71547 ;  /* 0x3ff71547ff0d7424 */ /* 0x000fe200078e00ff */
[----:B------:R-:W-:Y:S01]  /*10c0*/  MOV R22, 0xfca213ea ;  /* 0xfca213ea00167802 */ /* 0x000fe20000000f00 */
[----:B------:R-:W-:Y:S01]  /*10d0*/  IMAD.MOV.U32 R16, RZ, RZ, -0x105c611 ;  /* 0xfefa39efff107424 */ /* 0x000fe200078e00ff */
[----:B------:R-:W-:Y:S01]  /*10e0*/  BSSY.RECONVERGENT B1, `(.L_x_39) ;  /* 0x0000036000017945 */ /* 0x000fe20003800200 */
[----:B------:R-:W-:Y:S02]  /*10f0*/  IMAD.MOV.U32 R18, RZ, RZ, 0x3b39803f ;  /* 0x3b39803fff127424 */ /* 0x000fe400078e00ff */
[----:B------:R-:W-:Y:S02]  /*1100*/  IMAD.MOV.U32 R19, RZ, RZ, 0x3c7abc9e ;  /* 0x3c7abc9eff137424 */ /* 0x000fe400078e00ff */
[----:B------:R-:W-:-:S02]  /*1110*/  IMAD.MOV.U32 R23, RZ, RZ, 0x3e928af3 ;  /* 0x3e928af3ff177424 */ /* 0x000fc400078e00ff */
[----:B------:R-:W-:Y:S02]  /*1120*/  IMAD.MOV.U32 R24, RZ, RZ, 0x62401315 ;  /* 0x62401315ff187424 */ /* 0x000fe400078e00ff */
[----:B------:R-:W-:Y:S02]  /*1130*/  IMAD.MOV.U32 R25, RZ, RZ, 0x3ec71dee ;  /* 0x3ec71deeff197424 */ /* 0x000fe400078e00ff */
[----:B------:R-:W-:Y:S02]  /*1140*/  IMAD.MOV.U32 R38, RZ, RZ, 0xb ;  /* 0x0000000bff267424 */ /* 0x000fe400078e00ff */
[----:B------:R-:W-:Y:S01]  /*1150*/  IMAD.MOV.U32 R39, RZ, RZ, 0x3fe00000 ;  /* 0x3fe00000ff277424 */ /* 0x000fe200078e00ff */
[----:B--2---:R-:W-:-:S08]  /*1160*/  DADD R10, -R4, R10 ;  /* 0x00000000040a7229 */ /* 0x004fd0000000010a */
[----:B------:R-:W-:Y:S02]  /*1170*/  DFMA R14, R10, R12, 6.75539944105574400000e+15 ;  /* 0x433800000a0e742b */ /* 0x000fe4000000000c */
[----:B------:R-:W-:-:S06]  /*1180*/  FSETP.GEU.AND P0, PT, |R11|, 4.1917929649353027344, PT ;  /* 0x4086232b0b00780b */ /* 0x000fcc0003f0e200 */
[----:B------:R-:W-:-:S08]  /*1190*/  DADD R42, R14, -6.75539944105574400000e+15 ;  /* 0xc33800000e2a7429 */ /* 0x000fd00000000000 */
[----:B------:R-:W-:-:S08]  /*11a0*/  DFMA R20, R42, -R16, R10 ;  /* 0x800000102a14722b */ /* 0x000fd0000000000a */
[----:B------:R-:W-:Y:S01]  /*11b0*/  DFMA R42, R42, -R18, R20 ;  /* 0x800000122a2a722b */ /* 0x000fe20000000014 */
[----:B------:R-:W-:Y:S02]  /*11c0*/  IMAD.MOV.U32 R20, RZ, RZ, 0x69ce2bdf ;  /* 0x69ce2bdfff147424 */ /* 0x000fe400078e00ff */
[----:B------:R-:W-:-:S06]  /*11d0*/  IMAD.MOV.U32 R21, RZ, RZ, 0x3e5ade15 ;  /* 0x3e5ade15ff157424 */ /* 0x000fcc00078e00ff */
[----:B------:R-:W-:-:S08]  /*11e0*/  DFMA R26, R42, R20, R22 ;  /* 0x000000142a1a722b */ /* 0x000fd00000000016 */
[----:B------:R-:W-:Y:S01]  /*11f0*/  DFMA R28, R42, R26, R24 ;  /* 0x0000001a2a1c722b */ /* 0x000fe20000000018 */
[----:B------:R-:W-:Y:S01]  /*1200*/  IMAD.MOV.U32 R26, RZ, RZ, 0x7c89eb71 ;  /* 0x7c89eb71ff1a7424 */ /* 0x000fe200078e00ff */
[----:B------:R-:W-:-:S06]  /*1210*/  MOV R27, 0x3efa0199 ;  /* 0x3efa0199001b7802 */ /* 0x000fcc0000000f00 */
[----:B------:R-:W-:Y:S01]  /*1220*/  DFMA R30, R42, R28, R26 ;  /* 0x0000001c2a1e722b */ /* 0x000fe2000000001a */
[----:B------:R-:W-:Y:S02]  /*1230*/  IMAD.MOV.U32 R28, RZ, RZ, 0x14761f65 ;  /* 0x14761f65ff1c7424 */ /* 0x000fe400078e00ff */
[----:B------:R-:W-:-:S06]  /*1240*/  IMAD.MOV.U32 R29, RZ, RZ, 0x3f2a01a0 ;  /* 0x3f2a01a0ff1d7424 */ /* 0x000fcc00078e00ff */
[----:B------:R-:W-:Y:S01]  /*1250*/  DFMA R32, R42, R30, R28 ;  /* 0x0000001e2a20722b */ /* 0x000fe2000000001c */
[----:B------:R-:W-:Y:S02]  /*1260*/  IMAD.MOV.U32 R30, RZ, RZ, 0x1852b7af ;  /* 0x1852b7afff1e7424 */ /* 0x000fe400078e00ff */
[----:B------:R-:W-:-:S06]  /*1270*/  IMAD.MOV.U32 R31, RZ, RZ, 0x3f56c16c ;  /* 0x3f56c16cff1f7424 */ /* 0x000fcc00078e00ff */
[----:B------:R-:W-:Y:S01]  /*1280*/  DFMA R34, R42, R32, R30 ;  /* 0x000000202a22722b */ /* 0x000fe2000000001e */
[----:B------:R-:W-:Y:S01]  /*1290*/  MOV R32, 0x11122322 ;  /* 0x1112232200207802 */ /* 0x000fe20000000f00 */
[----:B------:R-:W-:-:S06]  /*12a0*/  IMAD.MOV.U32 R33, RZ, RZ, 0x3f811111 ;  /* 0x3f811111ff217424 */ /* 0x000fcc00078e00ff */
[----:B------:R-:W-:Y:S01]  /*12b0*/  DFMA R36, R42, R34, R32 ;  /* 0x000000222a24722b */ /* 0x000fe20000000020 */
[----:B------:R-:W-:Y:S02]  /*12c0*/  IMAD.MOV.U32 R34, RZ, RZ, 0x555502a1 ;  /* 0x555502a1ff227424 */ /* 0x000fe400078e00ff */
[----:B------:R-:W-:-:S06]  /*12d0*/  IMAD.MOV.U32 R35, RZ, RZ, 0x3fa55555 ;  /* 0x3fa55555ff237424 */ /* 0x000fcc00078e00ff */
[----:B------:R-:W-:Y:S01]  /*12e0*/  DFMA R40, R42, R36, R34 ;  /* 0x000000242a28722b */ /* 0x000fe20000000022 */
[----:B------:R-:W-:Y:S01]  /*12f0*/  IMAD.MOV.U32 R36, RZ, RZ, 0x55555511 ;  /* 0x55555511ff247424 */ /* 0x000fe200078e00ff */
[----:B------:R-:W-:-:S06]  /*1300*/  MOV R37, 0x3fc55555 ;  /* 0x3fc5555500257802 */ /* 0x000fcc0000000f00 */
[----:B------:R-:W-:-:S08]  /*1310*/  DFMA R40, R42, R40, R36 ;  /* 0x000000282a28722b */ /* 0x000fd00000000024 */
[----:B------:R-:W-:-:S08]  /*1320*/  DFMA R40, R42, R40, R38 ;  /* 0x000000282a28722b */ /* 0x000fd00000000026 */
[----:B------:R-:W-:-:S08]  /*1330*/  DFMA R40, R42, R40, 1 ;  /* 0x3ff000002a28742b */ /* 0x000fd00000000028 */
[----:B------:R-:W-:-:S10]  /*1340*/  DFMA R40, R42, R40, 1 ;  /* 0x3ff000002a28742b */ /* 0x000fd40000000028 */
[----:B------:R-:W-:Y:S02]  /*1350*/  IMAD R43, R14, 0x100000, R41 ;  /* 0x001000000e2b7824 */ /* 0x000fe400078e0229 */
[----:B------:R-:W-:Y:S01]  /*1360*/  IMAD.MOV.U32 R42, RZ, RZ, R40 ;  /* 0x000000ffff2a7224 */ /* 0x000fe200078e0028 */
[----:B------:R-:W-:Y:S06]  /*1370*/  @!P0 BRA `(.L_x_40) ;  /* 0x0000000000308947 */ /* 0x000fec0003800000 */
[----:B------:R-:W-:Y:S01]  /*1380*/  FSETP.GEU.AND P1, PT, |R11|, 4.2275390625, PT ;  /* 0x408748000b00780b */ /* 0x000fe20003f2e200 */
[C---:B------:R-:W-:Y:S02]  /*1390*/  DSETP.GEU.AND P0, PT, R10.reuse, RZ, PT ;  /* 0x000000ff0a00722a */ /* 0x040fe40003f0e000 */
[----:B------:R-:W-:-:S10]  /*13a0*/  DADD R10, R10, +INF ;  /* 0x7ff000000a0a7429 */ /* 0x000fd40000000000 */
[----:B------:R-:W-:Y:S02]  /*13b0*/  @!P1 LEA.HI R15, R14, R14, RZ, 0x1 ;  /* 0x0000000e0e0f9211 */ /* 0x000fe400078f08ff */
[----:B------:R-:W-:Y:S01]  /*13c0*/  FSEL R42, R10, RZ, P0 ;  /* 0x000000ff0a2a7208 */ /* 0x000fe20000000000 */
[----:B------:R-:W-:Y:S01]  /*13d0*/  @!P1 IMAD.MOV.U32 R10, RZ, RZ, RZ ;  /* 0x000000ffff0a9224 */ /* 0x000fe200078e00ff */
[----:B------:R-:W-:Y:S02]  /*13e0*/  @!P1 SHF.R.S32.HI R15, RZ, 0x1, R15 ;  /* 0x00000001ff0f9819 */ /* 0x000fe4000001140f */
[----:B------:R-:W-:Y:S02]  /*13f0*/  FSEL R43, R11, RZ, P0 ;  /* 0x000000ff0b2b7208 */ /* 0x000fe40000000000 */
[----:B------:R-:W-:Y:S01]  /*1400*/  @!P1 IADD3 R14, PT, PT, R14, -R15, RZ ;  /* 0x8000000f0e0e9210 */ /* 0x000fe20007ffe0ff */
[----:B------:R-:W-:-:S03]  /*1410*/  @!P1 IMAD R41, R15, 0x100000, R41 ;  /* 0x001000000f299824 */ /* 0x000fc600078e0229 */
[----:B------:R-:W-:-:S06]  /*1420*/  @!P1 LEA R11, R14, 0x3ff00000, 0x14 ;  /* 0x3ff000000e0b9811 */ /* 0x000fcc00078ea0ff */
[----:B------:R-:W-:-:S11]  /*1430*/  @!P1 DMUL R42, R40, R10 ;  /* 0x0000000a282a9228 */ /* 0x000fd60000000000 */
.L_x_40:
[----:B------:R-:W-:Y:S05]  /*1440*/  BSYNC.RECONVERGENT B1 ;  /* 0x0000000000017941 */ /* 0x000fea0003800200 */
.L_x_39:
[----:B------:R-:W-:Y:S01]  /*1450*/  VIADD R3, R3, UR9 ;  /* 0x0000000903037c36 */ /* 0x000fe20008000000 */
[----:B------:R0:W-:Y:S01]  /*1460*/  STG.E.64 desc[UR12][R8.64], R42 ;  /* 0x0000002a08007986 */ /* 0x0001e2000c101b0c */
[----:B------:R-:W-:-:S04]  /*1470*/  IMAD.MOV.U32 R10, RZ, RZ, 0x8 ;  /* 0x00000008ff0a7424 */ /* 0x000fc800078e00ff */
[----:B------:R-:W-:-:S05]  /*1480*/  IMAD.WIDE.U32 R10, R3, R10, UR10 ;  /* 0x0000000a030a7e25 */ /* 0x000fca000f8e000a */
[----:B------:R-:W2:Y:S01]  /*1490*/  LDG.E.64 R14, desc[UR12][R10.64] ;  /* 0x0000000c0a0e7981 */ /* 0x000ea2000c1e1b00 */
[----:B------:R-:W-:Y:S01]  /*14a0*/  BSSY.RECONVERGENT B1, `(.L_x_41) ;  /* 0x0000023000017945 */ /* 0x000fe20003800200 */
[----:B0-----:R-:W-:Y:S02]  /*14b0*/  DADD R42, R42, R6 ;  /* 0x000000002a2a7229 */ /* 0x001fe40000000006 */
[----:B--2---:R-:W-:-:S08]  /*14c0*/  DADD R14, -R4, R14 ;  /* 0x00000000040e7229 */ /* 0x004fd0000000010e */
[----:B------:R-:W-:Y:S02]  /*14d0*/  DFMA R12, R14, R12, 6.75539944105574400000e+15 ;  /* 0x433800000e0c742b */ /* 0x000fe4000000000c */
[----:B------:R-:W-:-:S06]  /*14e0*/  FSETP.GEU.AND P0, PT, |R15|, 4.1917929649353027344, PT ;  /* 0x4086232b0f00780b */ /* 0x000fcc0003f0e200 */
[----:B------:R-:W-:-:S08]  /*14f0*/  DADD R40, R12, -6.75539944105574400000e+15 ;  /* 0xc33800000c287429 */ /* 0x000fd00000000000 */
[----:B------:R-:W-:-:S08]  /*1500*/  DFMA R16, R40, -R16, R14 ;  /* 0x800000102810722b */ /* 0x000fd0000000000e */
[----:B------:R-:W-:-:S08]  /*1510*/  DFMA R18, R40, -R18, R16 ;  /* 0x800000122812722b */ /* 0x000fd00000000010 */
[----:B------:R-:W-:-:S08]  /*1520*/  DFMA R20, R18, R20, R22 ;  /* 0x000000141214722b */ /* 0x000fd00000000016 */
        /* <DEDUP_REMOVED lines=8> */
[----:B------:R-:W-:-:S08]  /*15b0*/  DFMA R20, R18, R20, 1 ;  /* 0x3ff000001214742b */ /* 0x000fd00000000014 */
[----:B------:R-:W-:-:S10]  /*15c0*/  DFMA R20, R18, R20, 1 ;  /* 0x3ff000001214742b */ /* 0x000fd40000000014 */
[----:B------:R-:W-:Y:S01]  /*15d0*/  LEA R9, R12, R21, 0x14 ;  /* 0x000000150c097211 */ /* 0x000fe200078ea0ff */
[----:B------:R-:W-:Y:S01]  /*15e0*/  IMAD.MOV.U32 R8, RZ, RZ, R20 ;  /* 0x000000ffff087224 */ /* 0x000fe200078e0014 */
[----:B------:R-:W-:Y:S06]  /*15f0*/  @!P0 BRA `(.L_x_42) ;  /* 0x0000000000348947 */ /* 0x000fec0003800000 */
[----:B------:R-:W-:Y:S01]  /*1600*/  FSETP.GEU.AND P1, PT, |R15|, 4.2275390625, PT ;  /* 0x408748000f00780b */ /* 0x000fe20003f2e200 */
[C---:B------:R-:W-:Y:S02]  /*1610*/  DADD R8, R14.reuse, +INF ;  /* 0x7ff000000e087429 */ /* 0x040fe40000000000 */
[----:B------:R-:W-:-:S08]  /*1620*/  DSETP.GEU.AND P0, PT, R14, RZ, PT ;  /* 0x000000ff0e00722a */ /* 0x000fd00003f0e000 */
[----:B------:R-:W-:Y:S02]  /*1630*/  FSEL R8, R8, RZ, P0 ;  /* 0x000000ff08087208 */ /* 0x000fe40000000000 */
[----:B------:R-:W-:Y:S02]  /*1640*/  @!P1 LEA.HI R6, R12, R12, RZ, 0x1 ;  /* 0x0000000c0c069211 */ /* 0x000fe400078f08ff */
[----:B------:R-:W-:Y:S02]  /*1650*/  FSEL R9, R9, RZ, P0 ;  /* 0x000000ff09097208 */ /* 0x000fe40000000000 */
[----:B------:R-:W-:Y:S01]  /*1660*/  @!P1 SHF.R.S32.HI R7, RZ, 0x1, R6 ;  /* 0x00000001ff079819 */ /* 0x000fe20000011406 */
[----:B------:R-:W-:-:S04]  /*1670*/  @!P1 IMAD.MOV.U32 R6, RZ, RZ, R20 ;  /* 0x000000ffff069224 */ /* 0x000fc800078e0014 */
[----:B------:R-:W-:Y:S02]  /*1680*/  @!P1 IMAD.IADD R12, R12, 0x1, -R7 ;  /* 0x000000010c0c9824 */ /* 0x000fe400078e0a07 */
[----:B------:R-:W-:-:S03]  /*1690*/  @!P1 IMAD R7, R7, 0x100000, R21 ;  /* 0x0010000007079824 */ /* 0x000fc600078e0215 */
[----:B------:R-:W-:Y:S02]  /*16a0*/  @!P1 LEA R13, R12, 0x3ff00000, 0x14 ;  /* 0x3ff000000c0d9811 */ /* 0x000fe400078ea0ff */
[----:B------:R-:W-:-:S06]  /*16b0*/  @!P1 MOV R12, RZ ;  /* 0x000000ff000c9202 */ /* 0x000fcc0000000f00 */
[----:B------:R-:W-:-:S11]  /*16c0*/  @!P1 DMUL R8, R6, R12 ;  /* 0x0000000c06089228 */ /* 0x000fd60000000000 */
.L_x_42:
[----:B------:R-:W-:Y:S05]  /*16d0*/  BSYNC.RECONVERGENT B1 ;  /* 0x0000000000017941 */ /* 0x000fea0003800200 */
.L_x_41:
[----:B------:R2:W-:Y:S01]  /*16e0*/  STG.E.64 desc[UR12][R10.64], R8 ;  /* 0x000000080a007986 */ /* 0x0005e2000c101b0c */
[----:B------:R-:W-:Y:S01]  /*16f0*/  VIADD R3, R3, UR9 ;  /* 0x0000000903037c36 */ /* 0x000fe20008000000 */
[----:B------:R-:W-:-:S04]  /*1700*/  DADD R6, R42, R8 ;  /* 0x000000002a067229 */ /* 0x000fc80000000008 */
[----:B------:R-:W-:-:S13]  /*1710*/  ISETP.GE.AND P0, PT, R3, UR7, PT ;  /* 0x0000000703007c0c */ /* 0x000fda000bf06270 */
[----:B--2---:R-:W-:Y:S05]  /*1720*/  @!P0 BRA `(.L_x_43) ;  /* 0xfffffff8004c8947 */ /* 0x004fea000383ffff */
.L_x_34:
[----:B0-----:R-:W-:Y:S05]  /*1730*/  BSYNC.RECONVERGENT B0 ;  /* 0x0000000000007941 */ /* 0x001fea0003800200 */
.L_x_33:
[----:B------:R0:W-:Y:S01]  /*1740*/  STS.64 [R2], R6 ;  /* 0x0000000602007388 */ /* 0x0001e20000000a00 */
[----:B------:R-:W-:Y:S01]  /*1750*/  UISETP.GE.U32.AND UP0, UPT, UR9, 0x2, UPT ;  /* 0x000000020900788c */ /* 0x000fe2000bf06070 */
[----:B------:R-:W-:Y:S08]  /*1760*/  BAR.SYNC.DEFER_BLOCKING 0x0 ;  /* 0x0000000000007b1d */ /* 0x000ff00000010000 */
[----:B------:R-:W-:Y:S05]  /*1770*/  BRA.U !UP0, `(.L_x_44) ;  /* 0x0000000108307547 */ /* 0x000fea000b800000 */
[----:B------:R-:W-:-:S07]  /*1780*/  IMAD.U32 R3, RZ, RZ, UR9 ;  /* 0x00000009ff037e24 */ /* 0x000fce000f8e00ff */
.L_x_45:
[----:B-1----:R-:W-:-:S04]  /*1790*/  SHF.R.U32.HI R9, RZ, 0x1, R3 ;  /* 0x00000001ff097819 */ /* 0x002fc80000011603 */
[----:B------:R-:W-:-:S13]  /*17a0*/  ISETP.GE.U32.AND P0, PT, R0, R9, PT ;  /* 0x000000090000720c */ /* 0x000fda0003f06070 */
[----:B------:R-:W-:Y:S01]  /*17b0*/  @!P0 IMAD R8, R9, 0x8, R2 ;  /* 0x0000000809088824 */ /* 0x000fe200078e0202 */
[----:B0-----:R-:W-:Y:S04]  /*17c0*/  @!P0 LDS.64 R6, [R2] ;  /* 0x0000000002068984 */ /* 0x001fe80000000a00 */
[----:B------:R-:W0:Y:S02]  /*17d0*/  @!P0 LDS.64 R4, [R8] ;  /* 0x0000000008048984 */ /* 0x000e240000000a00 */
[----:B0-----:R-:W-:-:S07]  /*17e0*/  @!P0 DADD R4, R4, R6 ;  /* 0x0000000004048229 */ /* 0x001fce0000000006 */
[----:B------:R2:W-:Y:S01]  /*17f0*/  @!P0 STS.64 [R2], R4 ;  /* 0x0000000402008388 */ /* 0x0005e20000000a00 */
[----:B------:R-:W-:Y:S01]  /*1800*/  BAR.SYNC.DEFER_BLOCKING 0x0 ;  /* 0x0000000000007b1d */ /* 0x000fe20000010000 */
[----:B------:R-:W-:Y:S01]  /*1810*/  ISETP.GT.U32.AND P0, PT, R3, 0x3, PT ;  /* 0x000000030300780c */ /* 0x000fe20003f04070 */
[----:B------:R-:W-:-:S12]  /*1820*/  IMAD.MOV.U32 R3, RZ, RZ, R9 ;  /* 0x000000ffff037224 */ /* 0x000fd800078e0009 */
[----:B--2---:R-:W-:Y:S05]  /*1830*/  @P0 BRA `(.L_x_45) ;  /* 0xfffffffc00d40947 */ /* 0x004fea000383ffff */
.L_x_44:
[----:B------:R-:W2:Y:S01]  /*1840*/  S2UR UR7, SR_CgaCtaId ;  /* 0x00000000000779c3 */ /* 0x000ea20000008800 */
[----:B------:R-:W-:Y:S01]  /*1850*/  UMOV UR6, 0x400 ;  /* 0x0000040000067882 */ /* 0x000fe20000000000 */
[----:B------:R-:W3:Y:S02]  /*1860*/  LDCU UR8, c[0x0][0x38c] ;  /* 0x00007180ff0877ac */ /* 0x000ee40008000800 */
[----:B---3--:R-:W-:Y:S01]  /*1870*/  ISETP.GE.AND P1, PT, R0, UR8, PT ;  /* 0x0000000800007c0c */ /* 0x008fe2000bf26270 */
[----:B--2---:R-:W-:-:S09]  /*1880*/  ULEA UR6, UR7, UR6, 0x18 ;  /* 0x0000000607067291 */ /* 0x004fd2000f8ec0ff */
[----:B01----:R-:W0:Y:S02]  /*1890*/  LDS.64 R2, [UR6] ;  /* 0x00000006ff027984 */ /* 0x003e240008000a00 */
[----:B0-----:R-:W-:-:S06]  /*18a0*/  DSETP.NEU.AND P0, PT, R2, RZ, PT ;  /* 0x000000ff0200722a */ /* 0x001fcc0003f0d000 */
[----:B------:R-:W-:Y:S02]  /*18b0*/  FSEL R4, R2, -3.15148470387858640313e+24, P0 ;  /* 0xe826d69502047808 */ /* 0x000fe40000000000 */
[----:B------:R-:W-:Y:S02]  /*18c0*/  FSEL R2, R3, 0.14177720248699188232, P0 ;  /* 0x3e112e0b03027808 */ /* 0x000fe40000000000 */
[----:B------:R-:W-:Y:S02]  /*18d0*/  R2UR UR6, R4 ;  /* 0x00000000040672ca */ /* 0x000fe400000e0000 */
[----:B------:R-:W-:Y:S01]  /*18e0*/  R2UR UR7, R2 ;  /* 0x00000000020772ca */ /* 0x000fe200000e0000 */
[----:B------:R-:W-:-:S14]  /*18f0*/  @P1 EXIT ;  /* 0x000000000000194d */ /* 0x000fdc0003800000 */
[----:B------:R-:W0:Y:S01]  /*1900*/  I2F.U32.RP R7, UR9 ;  /* 0x0000000900077d06 */ /* 0x000e220008209000 */
[----:B------:R-:W-:Y:S01]  /*1910*/  VIADD R6, R0, UR9 ;  /* 0x0000000900067c36 */ /* 0x000fe20008000000 */
[----:B------:R-:W-:Y:S01]  /*1920*/  ISETP.NE.U32.AND P2, PT, RZ, UR9, PT ;  /* 0x00000009ff007c0c */ /* 0x000fe2000bf45070 */
[----:B------:R-:W-:Y:S03]  /*1930*/  BSSY.RECONVERGENT B0, `(.L_x_46) ;  /* 0x0000043000007945 */ /* 0x000fe60003800200 */
[C---:B------:R-:W-:Y:S02]  /*1940*/  ISETP.GE.AND P0, PT, R6.reuse, UR8, PT ;  /* 0x0000000806007c0c */ /* 0x040fe4000bf06270 */
[----:B------:R-:W-:Y:S02]  /*1950*/  VIMNMX R4, PT, PT, R6, UR8, !PT ;  /* 0x0000000806047c48 */ /* 0x000fe4000ffe0100 */
[----:B------:R-:W-:-:S04]  /*1960*/  SEL R5, RZ, 0x1, P0 ;  /* 0x00000001ff057807 */ /* 0x000fc80000000000 */
[----:B------:R-:W-:Y:S01]  /*1970*/  IADD3 R4, PT, PT, R4, -R6, -R5 ;  /* 0x8000000604047210 */ /* 0x000fe20007ffe805 */
[----:B0-----:R-:W0:Y:S02]  /*1980*/  MUFU.RCP R7, R7 ;  /* 0x0000000700077308 */ /* 0x001e240000001000 */
[----:B0-----:R-:W-:-:S06]  /*1990*/  IADD3 R2, PT, PT, R7, 0xffffffe, RZ ;  /* 0x0ffffffe07027810 */ /* 0x001fcc0007ffe0ff */
        /* <DEDUP_REMOVED lines=9> */
[----:B------:R-:W-:Y:S01]  /*1a30*/  @P0 IADD3 R4, PT, PT, R4, -UR9, RZ ;  /* 0x8000000904040c10 */ /* 0x000fe2000fffe0ff */
[----:B------:R-:W-:-:S03]  /*1a40*/  @P0 VIADD R12, R12, 0x1 ;  /* 0x000000010c0c0836 */ /* 0x000fc60000000000 */
[----:B------:R-:W-:-:S13]  /*1a50*/  ISETP.GE.U32.AND P1, PT, R4, UR9, PT ;  /* 0x0000000904007c0c */ /* 0x000fda000bf26070 */
[----:B------:R-:W-:Y:S01]  /*1a60*/  @P1 VIADD R12, R12, 0x1 ;  /* 0x000000010c0c1836 */ /* 0x000fe20000000000 */
[----:B------:R-:W-:-:S05]  /*1a70*/  @!P2 LOP3.LUT R12, RZ, UR9, RZ, 0x33, !PT ;  /* 0x00000009ff0cac12 */ /* 0x000fca000f8e33ff */
[----:B------:R-:W-:-:S05]  /*1a80*/  IMAD.IADD R12, R5, 0x1, R12 ;  /* 0x00000001050c7824 */ /* 0x000fca00078e020c */
[----:B------:R-:W-:-:S04]  /*1a90*/  LOP3.LUT R2, R12, 0x3, RZ, 0xc0, !PT ;  /* 0x000000030c027812 */ /* 0x000fc800078ec0ff */
[----:B------:R-:W-:-:S13]  /*1aa0*/  ISETP.NE.AND P0, PT, R2, 0x3, PT ;  /* 0x000000030200780c */ /* 0x000fda0003f05270 */
[----:B------:R-:W-:Y:S05]  /*1ab0*/  @!P0 BRA `(.L_x_47) ;  /* 0x0000000000a88947 */ /* 0x000fea0003800000 */
[----:B------:R-:W0:Y:S01]  /*1ac0*/  LDCU.64 UR14, c[0x0][0x380] ;  /* 0x00007000ff0e77ac */ /* 0x000e220008000a00 */
[----:B------:R-:W-:Y:S01]  /*1ad0*/  MOV R3, 0x8 ;  /* 0x0000000800037802 */ /* 0x000fe20000000f00 */
[----:B------:R-:W-:-:S04]  /*1ae0*/  VIADD R4, R12, 0x1 ;  /* 0x000000010c047836 */ /* 0x000fc80000000000 */
[----:B------:R-:W-:Y:S01]  /*1af0*/  IMAD.WIDE.U32 R2, R0, R3, UR4 ;  /* 0x0000000400027e25 */ /* 0x000fe2000f8e0003 */
[----:B------:R-:W-:-:S05]  /*1b00*/  LOP3.LUT R13, R4, 0x3, RZ, 0xc0, !PT ;  /* 0x00000003040d7812 */ /* 0x000fca00078ec0ff */
[----:B------:R-:W-:Y:S02]  /*1b10*/  IMAD R0, R13, UR9, R0 ;  /* 0x000000090d007c24 */ /* 0x000fe4000f8e0200 */
[----:B------:R-:W-:Y:S01]  /*1b20*/  IMAD.MOV R13, RZ, RZ, -R13 ;  /* 0x000000ffff0d7224 */ /* 0x000fe200078e0a0d */
[----:B0-----:R-:W-:-:S04]  /*1b30*/  IADD3 R4, P0, PT, R2, UR14, RZ ;  /* 0x0000000e02047c10 */ /* 0x001fc8000ff1e0ff */
[----:B------:R-:W-:-:S09]  /*1b40*/  IADD3.X R5, PT, PT, R3, UR15, RZ, P0, !PT ;  /* 0x0000000f03057c10 */ /* 0x000fd200087fe4ff */
.L_x_50:
[----:B0-----:R-:W-:Y:S01]  /*1b50*/  IMAD.MOV.U32 R10, RZ, RZ, R4 ;  /* 0x000000ffff0a7224 */ /* 0x001fe200078e0004 */
[----:B------:R-:W-:-:S05]  /*1b60*/  MOV R11, R5 ;  /* 0x00000005000b7202 */ /* 0x000fca0000000f00 */
[----:B------:R-:W2:Y:S01]  /*1b70*/  LDG.E.64 R8, desc[UR12][R10.64] ;  /* 0x0000000c0a087981 */ /* 0x000ea2000c1e1b00 */
[----:B------:R-:W0:Y:S01]  /*1b80*/  MUFU.RCP64H R3, UR7 ;  /* 0x0000000700037d08 */ /* 0x000e220008001800 */
[----:B------:R-:W-:Y:S01]  /*1b90*/  IMAD.U32 R4, RZ, RZ, UR6 ;  /* 0x00000006ff047e24 */ /* 0x000fe2000f8e00ff */
[----:B------:R-:W-:Y:S01]  /*1ba0*/  BSSY.RECONVERGENT B1, `(.L_x_48) ;  /* 0x0000017000017945 */ /* 0x000fe20003800200 */
[----:B------:R-:W-:Y:S02]  /*1bb0*/  IMAD.U32 R5, RZ, RZ, UR7 ;  /* 0x00000007ff057e24 */ /* 0x000fe4000f8e00ff */
[----:B------:R-:W-:Y:S02]  /*1bc0*/  IMAD.MOV.U32 R2, RZ, RZ, 0x1 ;  /* 0x00000001ff027424 */ /* 0x000fe400078e00ff */
[----:B------:R-:W-:-:S05]  /*1bd0*/  VIADD R13, R13, 0x1 ;  /* 0x000000010d0d7836 */ /* 0x000fca0000000000 */
[----:B------:R-:W-:Y:S01]  /*1be0*/  ISETP.NE.AND P1, PT, R13, RZ, PT ;  /* 0x000000ff0d00720c */ /* 0x000fe20003f25270 */
[----:B0-----:R-:W-:-:S08]  /*1bf0*/  DFMA R4, R2, -R4, 1 ;  /* 0x3ff000000204742b */ /* 0x001fd00000000804 */
[----:B------:R-:W-:-:S08]  /*1c00*/  DFMA R4, R4, R4, R4 ;  /* 0x000000040404722b */ /* 0x000fd00000000004 */
[----:B------:R-:W-:Y:S01]  /*1c10*/  DFMA R4, R2, R4, R2 ;  /* 0x000000040204722b */ /* 0x000fe20000000002 */
[----:B------:R-:W-:Y:S01]  /*1c20*/  MOV R2, UR6 ;  /* 0x0000000600027c02 */ /* 0x000fe20008000f00 */
[----:B------:R-:W-:-:S06]  /*1c30*/  IMAD.U32 R3, RZ, RZ, UR7 ;  /* 0x00000007ff037e24 */ /* 0x000fcc000f8e00ff */
[----:B------:R-:W-:-:S08]  /*1c40*/  DFMA R2, R4, -R2, 1 ;  /* 0x3ff000000402742b */ /* 0x000fd00000000802 */
[----:B------:R-:W-:-:S08]  /*1c50*/  DFMA R2, R4, R2, R4 ;  /* 0x000000020402722b */ /* 0x000fd00000000004 */
[----:B--2---:R-:W-:Y:S01]  /*1c60*/  DMUL R4, R8, R2 ;  /* 0x0000000208047228 */ /* 0x004fe20000000000 */
[----:B------:R-:W-:-:S07]  /*1c70*/  FSETP.GEU.AND P2, PT, |R9|, 6.5827683646048100446e-37, PT ;  /* 0x036000000900780b */ /* 0x000fce0003f4e200 */
[----:B------:R-:W-:-:S08]  /*1c80*/  DFMA R6, R4, -UR6, R8 ;  /* 0x8000000604067c2b */ /* 0x000fd00008000008 */
[----:B------:R-:W-:-:S10]  /*1c90*/  DFMA R2, R2, R6, R4 ;  /* 0x000000060202722b */ /* 0x000fd40000000004 */
[----:B------:R-:W-:-:S05]  /*1ca0*/  FFMA R4, RZ, UR7, R3 ;  /* 0x00000007ff047c23 */ /* 0x000fca0008000003 */
[----:B------:R-:W-:-:S13]  /*1cb0*/  FSETP.GT.AND P0, PT, |R4|, 1.469367938527859385e-39, PT ;  /* 0x001000000400780b */ /* 0x000fda0003f04200 */
[----:B------:R-:W-:Y:S05]  /*1cc0*/  @P0 BRA P2, `(.L_x_49) ;  /* 0x0000000000100947 */ /* 0x000fea0001000000 */
[----:B------:R-:W-:Y:S01]  /*1cd0*/  IMAD.U32 R6, RZ, RZ, UR6 ;  /* 0x00000006ff067e24 */ /* 0x000fe2000f8e00ff */
[----:B------:R-:W-:Y:S02]  /*1ce0*/  MOV R7, UR7 ;  /* 0x0000000700077c02 */ /* 0x000fe40008000f00 */
[----:B------:R-:W-:-:S07]  /*1cf0*/  MOV R14, 0x1d10 ;  /* 0x00001d10000e7802 */ /* 0x000fce0000000f00 */
[----:B------:R-:W-:Y:S05]  /*1d00*/  CALL.REL.NOINC `($__internal_1_$__cuda_sm20_div_rn_f64_full) ;  /* 0x0000000800207944 */ /* 0x000fea0003c00000 */
.L_x_49:
[----:B------:R-:W-:Y:S05]  /*1d10*/  BSYNC.RECONVERGENT B1 ;  /* 0x0000000000017941 */ /* 0x000fea0003800200 */
.L_x_48:
[----:B------:R0:W-:Y:S01]  /*1d20*/  STG.E.64 desc[UR12][R10.64], R2 ;  /* 0x000000020a007986 */ /* 0x0001e2000c101b0c */
[----:B------:R-:W-:-:S04]  /*1d30*/  IMAD.U32 R5, RZ, RZ, UR9 ;  /* 0x00000009ff057e24 */ /* 0x000fc8000f8e00ff */
[----:B------:R-:W-:Y:S01]  /*1d40*/  IMAD.WIDE.U32 R4, R5, 0x8, R10 ;  /* 0x0000000805047825 */ /* 0x000fe200078e000a */
[----:B------:R-:W-:Y:S06]  /*1d50*/  @P1 BRA `(.L_x_50) ;  /* 0xfffffffc007c1947 */ /* 0x000fec000383ffff */
.L_x_47:
[----:B------:R-:W-:Y:S05]  /*1d60*/  BSYNC.RECONVERGENT B0 ;  /* 0x0000000000007941 */ /* 0x000fea0003800200 */
.L_x_46:
[----:B------:R-:W-:Y:S01]  /*1d70*/  ISETP.GE.U32.AND P0, PT, R12, 0x3, PT ;  /* 0x000000030c00780c */ /* 0x000fe20003f06070 */
[----:B------:R-:W1:-:S12]  /*1d80*/  LDCU UR8, c[0x0][0x38c] ;  /* 0x00007180ff0877ac */ /* 0x000e580008000800 */
[----:B-1----:R-:W-:Y:S05]  /*1d90*/  @!P0 EXIT ;  /* 0x000000000000894d */ /* 0x002fea0003800000 */
.L_x_59:
[----:B------:R-:W-:-:S04]  /*1da0*/  IMAD.MOV.U32 R13, RZ, RZ, 0x8 ;  /* 0x00000008ff0d7424 */ /* 0x000fc800078e00ff */
[----:B------:R-:W-:-:S05]  /*1db0*/  IMAD.WIDE.U32 R12, R0, R13, UR10 ;  /* 0x0000000a000c7e25 */ /* 0x000fca000f8e000d */
[----:B------:R-:W2:Y:S01]  /*1dc0*/  LDG.E.64 R6, desc[UR12][R12.64] ;  /* 0x0000000c0c067981 */ /* 0x000ea2000c1e1b00 */
[----:B0-----:R-:W0:Y:S01]  /*1dd0*/  MUFU.RCP64H R3, UR7 ;  /* 0x0000000700037d08 */ /* 0x001e220008001800 */
[----:B------:R-:W-:Y:S01]  /*1de0*/  IMAD.U32 R4, RZ, RZ, UR6 ;  /* 0x00000006ff047e24 */ /* 0x000fe2000f8e00ff */
[----:B------:R-:W-:Y:S01]  /*1df0*/  MOV R5, UR7 ;  /* 0x0000000700057c02 */ /* 0x000fe20008000f00 */
[----:B------:R-:W-:Y:S01]  /*1e00*/  IMAD.MOV.U32 R2, RZ, RZ, 0x1 ;  /* 0x00000001ff027424 */ /* 0x000fe200078e00ff */
[----:B------:R-:W-:Y:S05]  /*1e10*/  BSSY.RECONVERGENT B0, `(.L_x_51) ;  /* 0x0000015000007945 */ /* 0x000fea0003800200 */
[----:B0-----:R-:W-:-:S08]  /*1e20*/  DFMA R4, R2, -R4, 1 ;  /* 0x3ff000000204742b */ /* 0x001fd00000000804 */
[----:B------:R-:W-:-:S08]  /*1e30*/  DFMA R4, R4, R4, R4 ;  /* 0x000000040404722b */ /* 0x000fd00000000004 */
[----:B------:R-:W-:Y:S01]  /*1e40*/  DFMA R4, R2, R4, R2 ;  /* 0x000000040204722b */ /* 0x000fe20000000002 */
[----:B------:R-:W-:Y:S02]  /*1e50*/  IMAD.U32 R2, RZ, RZ, UR6 ;  /* 0x00000006ff027e24 */ /* 0x000fe4000f8e00ff */
        /* <DEDUP_REMOVED lines=10> */
[----:B------:R-:W-:Y:S01]  /*1f00*/  MOV R8, R6 ;  /* 0x0000000600087202 */ /* 0x000fe20000000f00 */
[----:B------:R-:W-:Y:S01]  /*1f10*/  IMAD.MOV.U32 R9, RZ, RZ, R7 ;  /* 0x000000ffff097224 */ /* 0x000fe200078e0007 */
[----:B------:R-:W-:Y:S01]  /*1f20*/  MOV R14, 0x1f60 ;  /* 0x00001f60000e7802 */ /* 0x000fe20000000f00 */
[----:B------:R-:W-:Y:S02]  /*1f30*/  IMAD.U32 R6, RZ, RZ, UR6 ;  /* 0x00000006ff067e24 */ /* 0x000fe4000f8e00ff */
[----:B------:R-:W-:-:S07]  /*1f40*/  IMAD.U32 R7, RZ, RZ, UR7 ;  /* 0x00000007ff077e24 */ /* 0x000fce000f8e00ff */
[----:B------:R-:W-:Y:S05]  /*1f50*/  CALL.REL.NOINC `($__internal_1_$__cuda_sm20_div_rn_f64_full) ;  /* 0x00000004008c7944 */ /* 0x000fea0003c00000 */
.L_x_52:
[----:B------:R-:W-:Y:S05]  /*1f60*/  BSYNC.RECONVERGENT B0 ;  /* 0x0000000000007941 */ /* 0x000fea0003800200 */
.L_x_51:
[----:B------:R-:W-:Y:S01]  /*1f70*/  IADD3 R0, PT, PT, R0, UR9, RZ ;  /* 0x0000000900007c10 */ /* 0x000fe2000fffe0ff */
[----:B------:R-:W-:Y:S01]  /*1f80*/  IMAD.MOV.U32 R11, RZ, RZ, 0x8 ;  /* 0x00000008ff0b7424 */ /* 0x000fe200078e00ff */
[----:B------:R0:W-:Y:S03]  /*1f90*/  STG.E.64 desc[UR12][R12.64], R2 ;  /* 0x000000020c007986 */ /* 0x0001e6000c101b0c */
[----:B------:R-:W-:-:S05]  /*1fa0*/  IMAD.WIDE.U32 R10, R0, R11, UR10 ;  /* 0x0000000a000a7e25 */ /* 0x000fca000f8e000b */
[----:B------:R-:W0:Y:S01]  /*1fb0*/  LDG.E.64 R6, desc[UR12][R10.64] ;  /* 0x0000000c0a067981 */ /* 0x000e22000c1e1b00 */
[----:B------:R-:W1:Y:S01]  /*1fc0*/  MUFU.RCP64H R5, UR7 ;  /* 0x0000000700057d08 */ /* 0x000e620008001800 */
[----:B------:R-:W-:Y:S01]  /*1fd0*/  IMAD.U32 R8, RZ, RZ, UR6 ;  /* 0x00000006ff087e24 */ /* 0x000fe2000f8e00ff */
[----:B------:R-:W-:Y:S01]  /*1fe0*/  MOV R4, 0x1 ;  /* 0x0000000100047802 */ /* 0x000fe20000000f00 */
[----:B------:R-:W-:Y:S01]  /*1ff0*/  IMAD.U32 R9, RZ, RZ, UR7 ;  /* 0x00000007ff097e24 */ /* 0x000fe2000f8e00ff */
[----:B------:R-:W-:Y:S05]  /*2000*/  BSSY.RECONVERGENT B0, `(.L_x_53) ;  /* 0x0000015000007945 */ /* 0x000fea0003800200 */
[----:B-1----:R-:W-:-:S08]  /*2010*/  DFMA R8, R4, -R8, 1 ;  /* 0x3ff000000408742b */ /* 0x002fd00000000808 */
[----:B------:R-:W-:-:S08]  /*2020*/  DFMA R8, R8, R8, R8 ;  /* 0x000000080808722b */ /* 0x000fd00000000008 */
[----:B------:R-:W-:Y:S01]  /*2030*/  DFMA R8, R4, R8, R4 ;  /* 0x000000080408722b */ /* 0x000fe20000000004 */
[----:B------:R-:W-:Y:S02]  /*2040*/  IMAD.U32 R4, RZ, RZ, UR6 ;  /* 0x00000006ff047e24 */ /* 0x000fe4000f8e00ff */
[----:B------:R-:W-:-:S06]  /*2050*/  IMAD.U32 R5, RZ, RZ, UR7 ;  /* 0x00000007ff057e24 */ /* 0x000fcc000f8e00ff */
[----:B------:R-:W-:-:S08]  /*2060*/  DFMA R4, R8, -R4, 1 ;  /* 0x3ff000000804742b */ /* 0x000fd00000000804 */
[----:B------:R-:W-:-:S08]  /*2070*/  DFMA R8, R8, R4, R8 ;  /* 0x000000040808722b */ /* 0x000fd00000000008 */
[----:B0-----:R-:W-:Y:S01]  /*2080*/  DMUL R2, R8, R6 ;  /* 0x0000000608027228 */ /* 0x001fe20000000000 */
[----:B------:R-:W-:-:S07]  /*2090*/  FSETP.GEU.AND P1, PT, |R7|, 6.5827683646048100446e-37, PT ;  /* 0x036000000700780b */ /* 0x000fce0003f2e200 */
[----:B------:R-:W-:-:S08]  /*20a0*/  DFMA R4, R2, -UR6, R6 ;  /* 0x8000000602047c2b */ /* 0x000fd00008000006 */
[----:B------:R-:W-:-:S10]  /*20b0*/  DFMA R2, R8, R4, R2 ;  /* 0x000000040802722b */ /* 0x000fd40000000002 */
[----:B------:R-:W-:-:S05]  /*20c0*/  FFMA R4, RZ, UR7, R3 ;  /* 0x00000007ff047c23 */ /* 0x000fca0008000003 */
[----:B------:R-:W-:-:S13]  /*20d0*/  FSETP.GT.AND P0, PT, |R4|, 1.469367938527859385e-39, PT ;  /* 0x001000000400780b */ /* 0x000fda0003f04200 */
[----:B------:R-:W-:Y:S05]  /*20e0*/  @P0 BRA P1, `(.L_x_54) ;  /* 0x0000000000180947 */ /* 0x000fea0000800000 */
[----:B------:R-:W-:Y:S01]  /*20f0*/  IMAD.MOV.U32 R8, RZ, RZ, R6 ;  /* 0x000000ffff087224 */ /* 0x000fe200078e0006 */
[----:B------:R-:W-:Y:S01]  /*2100*/  MOV R9, R7 ;  /* 0x0000000700097202 */ /* 0x000fe20000000f00 */
[----:B------:R-:W-:Y:S01]  /*2110*/  IMAD.U32 R6, RZ, RZ, UR6 ;  /* 0x00000006ff067e24 */ /* 0x000fe2000f8e00ff */
[----:B------:R-:W-:Y:S01]  /*2120*/  MOV R14, 0x2150 ;  /* 0x00002150000e7802 */ /* 0x000fe20000000f00 */
[----:B------:R-:W-:-:S07]  /*2130*/  IMAD.U32 R7, RZ, RZ, UR7 ;  /* 0x00000007ff077e24 */ /* 0x000fce000f8e00ff */
[----:B------:R-:W-:Y:S05]  /*2140*/  CALL.REL.NOINC `($__internal_1_$__cuda_sm20_div_rn_f64_full) ;  /* 0x0000000400107944 */ /* 0x000fea0003c00000 */
.L_x_54:
[----:B------:R-:W-:Y:S05]  /*2150*/  BSYNC.RECONVERGENT B0 ;  /* 0x0000000000007941 */ /* 0x000fea0003800200 */
.L_x_53:
[----:B------:R-:W-:Y:S01]  /*2160*/  MOV R13, 0x8 ;  /* 0x00000008000d7802 */ /* 0x000fe20000000f00 */
[----:B------:R-:W-:Y:S01]  /*2170*/  VIADD R0, R0, UR9 ;  /* 0x0000000900007c36 */ /* 0x000fe20008000000 */
[----:B------:R0:W-:Y:S03]  /*2180*/  STG.E.64 desc[UR12][R10.64], R2 ;  /* 0x000000020a007986 */ /* 0x0001e6000c101b0c */
[----:B------:R-:W-:-:S05]  /*2190*/  IMAD.WIDE.U32 R12, R0, R13, UR10 ;  /* 0x0000000a000c7e25 */ /* 0x000fca000f8e000d */
[----:B------:R-:W0:Y:S01]  /*21a0*/  LDG.E.64 R6, desc[UR12][R12.64] ;  /* 0x0000000c0c067981 */ /* 0x000e22000c1e1b00 */
[----:B------:R-:W1:Y:S01]  /*21b0*/  MUFU.RCP64H R5, UR7 ;  /* 0x0000000700057d08 */ /* 0x000e620008001800 */
[----:B------:R-:W-:Y:S01]  /*21c0*/  IMAD.U32 R8, RZ, RZ, UR6 ;  /* 0x00000006ff087e24 */ /* 0x000fe2000f8e00ff */
[----:B------:R-:W-:Y:S01]  /*21d0*/  BSSY.RECONVERGENT B0, `(.L_x_55) ;  /* 0x0000017000007945 */ /* 0x000fe20003800200 */
[----:B------:R-:W-:Y:S02]  /*21e0*/  IMAD.U32 R9, RZ, RZ, UR7 ;  /* 0x00000007ff097e24 */ /* 0x000fe4000f8e00ff */
[----:B------:R-:W-:-:S06]  /*21f0*/  IMAD.MOV.U32 R4, RZ, RZ, 0x1 ;  /* 0x00000001ff047424 */ /* 0x000fcc00078e00ff */
[----:B-1----:R-:W-:-:S08]  /*2200*/  DFMA R8, R4, -R8, 1 ;  /* 0x3ff000000408742b */ /* 0x002fd00000000808 */
[----:B------:R-:W-:-:S08]  /*2210*/  DFMA R8, R8, R8, R8 ;  /* 0x000000080808722b */ /* 0x000fd00000000008 */
[----:B------:R-:W-:Y:S01]  /*2220*/  DFMA R8, R4, R8, R4 ;  /* 0x000000080408722b */ /* 0x000fe20000000004 */
[----:B------:R-:W-:Y:S01]  /*2230*/  MOV R4, UR6 ;  /* 0x0000000600047c02 */ /* 0x000fe20008000f00 */
        /* <DEDUP_REMOVED lines=11> */
[----:B------:R-:W-:Y:S01]  /*22f0*/  MOV R6, UR6 ;  /* 0x0000000600067c02 */ /* 0x000fe20008000f00 */
[----:B------:R-:W-:Y:S01]  /*2300*/  IMAD.MOV.U32 R9, RZ, RZ, R7 ;  /* 0x000000ffff097224 */ /* 0x000fe200078e0007 */
[----:B------:R-:W-:Y:S01]  /*2310*/  MOV R14, 0x2340 ;  /* 0x00002340000e7802 */ /* 0x000fe20000000f00 */
[----:B------:R-:W-:-:S07]  /*2320*/  IMAD.U32 R7, RZ, RZ, UR7 ;  /* 0x00000007ff077e24 */ /* 0x000fce000f8e00ff */
[----:B------:R-:W-:Y:S05]  /*2330*/  CALL.REL.NOINC `($__internal_1_$__cuda_sm20_div_rn_f64_full) ;  /* 0x0000000000947944 */ /* 0x000fea0003c00000 */
.L_x_56:
[----:B------:R-:W-:Y:S05]  /*2340*/  BSYNC.RECONVERGENT B0 ;  /* 0x0000000000007941 */ /* 0x000fea0003800200 */
.L_x_55:
[----:B------:R-:W-:Y:S01]  /*2350*/  VIADD R0, R0, UR9 ;  /* 0x0000000900007c36 */ /* 0x000fe20008000000 */
[----:B------:R0:W-:Y:S01]  /*2360*/  STG.E.64 desc[UR12][R12.64], R2 ;  /* 0x000000020c007986 */ /* 0x0001e2000c101b0c */
[----:B------:R-:W-:-:S04]  /*2370*/  IMAD.MOV.U32 R11, RZ, RZ, 0x8 ;  /* 0x00000008ff0b7424 */ /* 0x000fc800078e00ff */
[----:B------:R-:W-:-:S05]  /*2380*/  IMAD.WIDE.U32 R10, R0, R11, UR10 ;  /* 0x0000000a000a7e25 */ /* 0x000fca000f8e000b */
[----:B------:R-:W0:Y:S01]  /*2390*/  LDG.E.64 R6, desc[UR12][R10.64] ;  /* 0x0000000c0a067981 */ /* 0x000e22000c1e1b00 */
[----:B------:R-:W1:Y:S01]  /*23a0*/  MUFU.RCP64H R5, UR7 ;  /* 0x0000000700057d08 */ /* 0x000e620008001800 */
[----:B------:R-:W-:Y:S01]  /*23b0*/  MOV R8, UR6 ;  /* 0x0000000600087c02 */ /* 0x000fe20008000f00 */
[----:B------:R-:W-:Y:S01]  /*23c0*/  IMAD.U32 R9, RZ, RZ, UR7 ;  /* 0x00000007ff097e24 */ /* 0x000fe2000f8e00ff */
[----:B------:R-:W-:Y:S01]  /*23d0*/  BSSY.RECONVERGENT B0, `(.L_x_57) ;  /* 0x0000016000007945 */ /* 0x000fe20003800200 */
[----:B------:R-:W-:-:S06]  /*23e0*/  IMAD.MOV.U32 R4, RZ, RZ, 0x1 ;  /* 0x00000001ff047424 */ /* 0x000fcc00078e00ff */
[----:B-1----:R-:W-:-:S08]  /*23f0*/  DFMA R8, R4, -R8, 1 ;  /* 0x3ff000000408742b */ /* 0x002fd00000000808 */
[----:B------:R-:W-:-:S08]  /*2400*/  DFMA R8, R8, R8, R8 ;  /* 0x000000080808722b */ /* 0x000fd00000000008 */
[----:B------:R-:W-:Y:S01]  /*2410*/  DFMA R8, R4, R8, R4 ;  /* 0x000000080408722b */ /* 0x000fe20000000004 */
[----:B------:R-:W-:Y:S01]  /*2420*/  IMAD.U32 R4, RZ, RZ, UR6 ;  /* 0x00000006ff047e24 */ /* 0x000fe2000f8e00ff */
[----:B------:R-:W-:-:S06]  /*2430*/  MOV R5, UR7 ;  /* 0x0000000700057c02 */ /* 0x000fcc0008000f00 */
        /* <DEDUP_REMOVED lines=10> */
[----:B------:R-:W-:Y:S01]  /*24e0*/  MOV R14, 0x2530 ;  /* 0x00002530000e7802 */ /* 0x000fe20000000f00 */
[----:B------:R-:W-:Y:S01]  /*24f0*/  IMAD.MOV.U32 R9, RZ, RZ, R7 ;  /* 0x000000ffff097224 */ /* 0x000fe200078e0007 */
[----:B------:R-:W-:Y:S01]  /*2500*/  MOV R7, UR7 ;  /* 0x0000000700077c02 */ /* 0x000fe20008000f00 */
[----:B------:R-:W-:-:S07]  /*2510*/  IMAD.U32 R6, RZ, RZ, UR6 ;  /* 0x00000006ff067e24 */ /* 0x000fce000f8e00ff */
[----:B------:R-:W-:Y:S05]  /*2520*/  CALL.REL.NOINC `($__internal_1_$__cuda_sm20_div_rn_f64_full) ;  /* 0x0000000000187944 */ /* 0x000fea0003c00000 */
.L_x_58:
[----:B------:R-:W-:Y:S05]  /*2530*/  BSYNC.RECONVERGENT B0 ;  /* 0x0000000000007941 */ /* 0x000fea0003800200 */
.L_x_57:
[----:B------:R1:W-:Y:S01]  /*2540*/  STG.E.64 desc[UR12][R10.64], R2 ;  /* 0x000000020a007986 */ /* 0x0003e2000c101b0c */
[----:B------:R-:W-:-:S05]  /*2550*/  VIADD R0, R0, UR9 ;  /* 0x0000000900007c36 */ /* 0x000fca0008000000 */
[----:B------:R-:W-:-:S13]  /*2560*/  ISETP.GE.AND P0, PT, R0, UR8, PT ;  /* 0x0000000800007c0c */ /* 0x000fda000bf06270 */
[----:B-1----:R-:W-:Y:S05]  /*2570*/  @!P0 BRA `(.L_x_59) ;  /* 0xfffffff800088947 */ /* 0x002fea000383ffff */
[----:B------:R-:W-:Y:S05]  /*2580*/  EXIT ;  /* 0x000000000000794d */ /* 0x000fea0003800000 */
        .weak           $__internal_1_$__cuda_sm20_div_rn_f64_full
        .type           $__internal_1_$__cuda_sm20_div_rn_f64_full,@function
        .size           $__internal_1_$__cuda_sm20_div_rn_f64_full,(.L_x_95 - $__internal_1_$__cuda_sm20_div_rn_f64_full)
$__internal_1_$__cuda_sm20_div_rn_f64_full:
[C---:B------:R-:W-:Y:S01]  /*2590*/  FSETP.GEU.AND P0, PT, |R7|.reuse, 1.469367938527859385e-39, PT ;  /* 0x001000000700780b */ /* 0x040fe20003f0e200 */
[----:B------:R-:W-:Y:S01]  /*25a0*/  IMAD.MOV.U32 R18, RZ, RZ, 0x1 ;  /* 0x00000001ff127424 */ /* 0x000fe200078e00ff */
[----:B------:R-:W-:Y:S01]  /*25b0*/  LOP3.LUT R4, R7, 0x800fffff, RZ, 0xc0, !PT ;  /* 0x800fffff07047812 */ /* 0x000fe200078ec0ff */
[----:B------:R-:W-:Y:S01]  /*25c0*/  BSSY.RECONVERGENT B2, `(.L_x_60) ;  /* 0x0000055000027945 */ /* 0x000fe20003800200 */
[C---:B------:R-:W-:Y:S02]  /*25d0*/  FSETP.GEU.AND P3, PT, |R9|.reuse, 1.469367938527859385e-39, PT ;  /* 0x001000000900780b */ /* 0x040fe40003f6e200 */
[----:B------:R-:W-:Y:S01]  /*25e0*/  LOP3.LUT R5, R4, 0x3ff00000, RZ, 0xfc, !PT ;  /* 0x3ff0000004057812 */ /* 0x000fe200078efcff */
[----:B------:R-:W-:Y:S01]  /*25f0*/  IMAD.MOV.U32 R4, RZ, RZ, R6 ;  /* 0x000000ffff047224 */ /* 0x000fe200078e0006 */
[----:B------:R-:W-:Y:S02]  /*2600*/  LOP3.LUT R15, R9, 0x7ff00000, RZ, 0xc0, !PT ;  /* 0x7ff00000090f7812 */ /* 0x000fe400078ec0ff */
[----:B------:R-:W-:-:S03]  /*2610*/  LOP3.LUT R22, R7, 0x7ff00000, RZ, 0xc0, !PT ;  /* 0x7ff0000007167812 */ /* 0x000fc600078ec0ff */
[----:B------:R-:W-:Y:S01]  /*2620*/  @!P0 DMUL R4, R6, 8.98846567431157953865e+307 ;  /* 0x7fe0000006048828 */ /* 0x000fe20000000000 */
[----:B------:R-:W-:-:S03]  /*2630*/  ISETP.GE.U32.AND P2, PT, R15, R22, PT ;  /* 0x000000160f00720c */ /* 0x000fc60003f46070 */
[----:B------:R-:W-:Y:S01]  /*2640*/  @!P3 LOP3.LUT R16, R7, 0x7ff00000, RZ, 0xc0, !PT ;  /* 0x7ff000000710b812 */ /* 0x000fe200078ec0ff */
[----:B------:R-:W-:Y:S01]  /*2650*/  @!P3 IMAD.MOV.U32 R24, RZ, RZ, RZ ;  /* 0x000000ffff18b224 */ /* 0x000fe200078e00ff */
[----:B------:R-:W0:Y:S02]  /*2660*/  MUFU.RCP64H R19, R5 ;  /* 0x0000000500137308 */ /* 0x000e240000001800 */
[----:B------:R-:W-:Y:S02]  /*2670*/  @!P3 ISETP.GE.U32.AND P4, PT, R15, R16, PT ;  /* 0x000000100f00b20c */ /* 0x000fe40003f86070 */
[----:B------:R-:W-:-:S04]  /*2680*/  MOV R16, 0x1ca00000 ;  /* 0x1ca0000000107802 */ /* 0x000fc80000000f00 */
[----:B------:R-:W-:-:S04]  /*2690*/  @!P3 SEL R17, R16, 0x63400000, !P4 ;  /* 0x634000001011b807 */ /* 0x000fc80006000000 */
[----:B------:R-:W-:-:S04]  /*26a0*/  @!P3 LOP3.LUT R17, R17, 0x80000000, R9, 0xf8, !PT ;  /* 0x800000001111b812 */ /* 0x000fc800078ef809 */
[----:B------:R-:W-:Y:S01]  /*26b0*/  @!P3 LOP3.LUT R25, R17, 0x100000, RZ, 0xfc, !PT ;  /* 0x001000001119b812 */ /* 0x000fe200078efcff */
[----:B0-----:R-:W-:-:S08]  /*26c0*/  DFMA R2, R18, -R4, 1 ;  /* 0x3ff000001202742b */ /* 0x001fd00000000804 */
[----:B------:R-:W-:-:S08]  /*26d0*/  DFMA R2, R2, R2, R2 ;  /* 0x000000020202722b */ /* 0x000fd00000000002 */
[----:B------:R-:W-:Y:S01]  /*26e0*/  DFMA R18, R18, R2, R18 ;  /* 0x000000021212722b */ /* 0x000fe20000000012 */
[----:B------:R-:W-:Y:S01]  /*26f0*/  SEL R3, R16, 0x63400000, !P2 ;  /* 0x6340000010037807 */ /* 0x000fe20005000000 */
[----:B------:R-:W-:-:S03]  /*2700*/  IMAD.MOV.U32 R2, RZ, RZ, R8 ;  /* 0x000000ffff027224 */ /* 0x000fc600078e0008 */
[----:B------:R-:W-:-:S03]  /*2710*/  LOP3.LUT R3, R3, 0x800fffff, R9, 0xf8, !PT ;  /* 0x800fffff03037812 */ /* 0x000fc600078ef809 */
[----:B------:R-:W-:-:S03]  /*2720*/  DFMA R20, R18, -R4, 1 ;  /* 0x3ff000001214742b */ /* 0x000fc60000000804 */
[----:B------:R-:W-:Y:S01]  /*2730*/  @!P3 DFMA R2, R2, 2, -R24 ;  /* 0x400000000202b82b */ /* 0x000fe20000000818 */
[----:B------:R-:W-:Y:S01]  /*2740*/  IMAD.MOV.U32 R25, RZ, RZ, R15 ;  /* 0x000000ffff197224 */ /* 0x000fe200078e000f */
[----:B------:R-:W-:-:S03]  /*2750*/  MOV R24, R22 ;  /* 0x0000001600187202 */ /* 0x000fc60000000f00 */
[----:B------:R-:W-:Y:S01]  /*2760*/  DFMA R18, R18, R20, R18 ;  /* 0x000000141212722b */ /* 0x000fe20000000012 */
[----:B------:R-:W-:-:S04]  /*2770*/  @!P0 LOP3.LUT R24, R5, 0x7ff00000, RZ, 0xc0, !PT ;  /* 0x7ff0000005188812 */ /* 0x000fc800078ec0ff */
[----:B------:R-:W-:Y:S01]  /*2780*/  @!P3 LOP3.LUT R25, R3, 0x7ff00000, RZ, 0xc0, !PT ;  /* 0x7ff000000319b812 */ /* 0x000fe200078ec0ff */
[----:B------:R-:W-:Y:S02]  /*2790*/  VIADD R26, R24, 0xffffffff ;  /* 0xffffffff181a7836 */ /* 0x000fe40000000000 */
[----:B------:R-:W-:Y:S02]  /*27a0*/  DMUL R20, R18, R2 ;  /* 0x0000000212147228 */ /* 0x000fe40000000000 */
[----:B------:R-:W-:-:S05]  /*27b0*/  VIADD R17, R25, 0xffffffff ;  /* 0xffffffff19117836 */ /* 0x000fca0000000000 */
[----:B------:R-:W-:Y:S01]  /*27c0*/  ISETP.GT.U32.AND P0, PT, R17, 0x7feffffe, PT ;  /* 0x7feffffe1100780c */ /* 0x000fe20003f04070 */
[----:B------:R-:W-:-:S03]  /*27d0*/  DFMA R22, R20, -R4, R2 ;  /* 0x800000041416722b */ /* 0x000fc60000000002 */
[----:B------:R-:W-:-:S05]  /*27e0*/  ISETP.GT.U32.OR P0, PT, R26, 0x7feffffe, P0 ;  /* 0x7feffffe1a00780c */ /* 0x000fca0000704470 */
[----:B------:R-:W-:-:S08]  /*27f0*/  DFMA R18, R18, R22, R20 ;  /* 0x000000161212722b */ /* 0x000fd00000000014 */
[----:B------:R-:W-:Y:S05]  /*2800*/  @P0 BRA `(.L_x_61) ;  /* 0x00000000006c0947 */ /* 0x000fea0003800000 */
[----:B------:R-:W-:-:S04]  /*2810*/  LOP3.LUT R20, R7, 0x7ff00000, RZ, 0xc0, !PT ;  /* 0x7ff0000007147812 */ /* 0x000fc800078ec0ff */
[CC--:B------:R-:W-:Y:S02]  /*2820*/  VIADDMNMX R8, R15.reuse, -R20.reuse, 0xb9600000, !PT ;  /* 0xb96000000f087446 */ /* 0x0c0fe40007800914 */
[----:B------:R-:W-:Y:S02]  /*2830*/  ISETP.GE.U32.AND P0, PT, R15, R20, PT ;  /* 0x000000140f00720c */ /* 0x000fe40003f06070 */
[----:B------:R-:W-:Y:S02]  /*2840*/  VIMNMX R8, PT, PT, R8, 0x46a00000, PT ;  /* 0x46a0000008087848 */ /* 0x000fe40003fe0100 */
[----:B------:R-:W-:-:S05]  /*2850*/  SEL R15, R16, 0x63400000, !P0 ;  /* 0x63400000100f7807 */ /* 0x000fca0004000000 */
[----:B------:R-:W-:Y:S02]  /*2860*/  IMAD.IADD R15, R8, 0x1, -R15 ;  /* 0x00000001080f7824 */ /* 0x000fe400078e0a0f */
[----:B------:R-:W-:-:S03]  /*2870*/  IMAD.MOV.U32 R8, RZ, RZ, RZ ;  /* 0x000000ffff087224 */ /* 0x000fc600078e00ff */
[----:B------:R-:W-:-:S06]  /*2880*/  IADD3 R9, PT, PT, R15, 0x7fe00000, RZ ;  /* 0x7fe000000f097810 */ /* 0x000fcc0007ffe0ff */
[----:B------:R-:W-:-:S10]  /*2890*/  DMUL R16, R18, R8 ;  /* 0x0000000812107228 */ /* 0x000fd40000000000 */
[----:B------:R-:W-:-:S13]  /*28a0*/  FSETP.GTU.AND P0, PT, |R17|, 1.469367938527859385e-39, PT ;  /* 0x001000001100780b */ /* 0x000fda0003f0c200 */
[----:B------:R-:W-:Y:S05]  /*28b0*/  @P0 BRA `(.L_x_62) ;  /* 0x0000000000940947 */ /* 0x000fea0003800000 */
[----:B------:R-:W-:Y:S01]  /*28c0*/  DFMA R2, R18, -R4, R2 ;  /* 0x800000041202722b */ /* 0x000fe20000000002 */
[----:B------:R-:W-:-:S09]  /*28d0*/  IMAD.MOV.U32 R8, RZ, RZ, RZ ;  /* 0x000000ffff087224 */ /* 0x000fd200078e00ff */
[C---:B------:R-:W-:Y:S02]  /*28e0*/  FSETP.NEU.AND P0, PT, R3.reuse, RZ, PT ;  /* 0x000000ff0300720b */ /* 0x040fe40003f0d000 */
[----:B------:R-:W-:-:S04]  /*28f0*/  LOP3.LUT R7, R3, 0x80000000, R7, 0x48, !PT ;  /* 0x8000000003077812 */ /* 0x000fc800078e4807 */
[----:B------:R-:W-:-:S07]  /*2900*/  LOP3.LUT R9, R7, R9, RZ, 0xfc, !PT ;  /* 0x0000000907097212 */ /* 0x000fce00078efcff */
[----:B------:R-:W-:Y:S05]  /*2910*/  @!P0 BRA `(.L_x_62) ;  /* 0x00000000007c8947 */ /* 0x000fea0003800000 */
[----:B------:R-:W-:Y:S01]  /*2920*/  IMAD.MOV R3, RZ, RZ, -R15 ;  /* 0x000000ffff037224 */ /* 0x000fe200078e0a0f */
[----:B------:R-:W-:Y:S01]  /*2930*/  MOV R2, RZ ;  /* 0x000000ff00027202 */ /* 0x000fe20000000f00 */
[----:B------:R-:W-:-:S05]  /*2940*/  DMUL.RP R8, R18, R8 ;  /* 0x0000000812087228 */ /* 0x000fca0000008000 */
[----:B------:R-:W-:-:S05]  /*2950*/  DFMA R2, R16, -R2, R18 ;  /* 0x800000021002722b */ /* 0x000fca0000000012 */
[----:B------:R-:W-:Y:S02]  /*2960*/  LOP3.LUT R7, R9, R7, RZ, 0x3c, !PT ;  /* 0x0000000709077212 */ /* 0x000fe400078e3cff */
[----:B------:R-:W-:-:S04]  /*2970*/  IADD3 R2, PT, PT, -R15, -0x43300000, RZ ;  /* 0xbcd000000f027810 */ /* 0x000fc80007ffe1ff */
[----:B------:R-:W-:-:S04]  /*2980*/  FSETP.NEU.AND P0, PT, |R3|, R2, PT ;  /* 0x000000020300720b */ /* 0x000fc80003f0d200 */
[----:B------:R-:W-:Y:S02]  /*2990*/  FSEL R16, R8, R16, !P0 ;  /* 0x0000001008107208 */ /* 0x000fe40004000000 */
[----:B------:R-:W-:Y:S01]  /*29a0*/  FSEL R17, R7, R17, !P0 ;  /* 0x0000001107117208 */ /* 0x000fe20004000000 */
[----:B------:R-:W-:Y:S06]  /*29b0*/  BRA `(.L_x_62) ;  /* 0x0000000000547947 */ /* 0x000fec0003800000 */
.L_x_61:
[----:B------:R-:W-:-:S14]  /*29c0*/  DSETP.NAN.AND P0, PT, R8, R8, PT ;  /* 0x000000080800722a */ /* 0x000fdc0003f08000 */
[----:B------:R-:W-:Y:S05]  /*29d0*/  @P0 BRA `(.L_x_63) ;  /* 0x0000000000440947 */ /* 0x000fea0003800000 */
[----:B------:R-:W-:-:S14]  /*29e0*/  DSETP.NAN.AND P0, PT, R6, R6, PT ;  /* 0x000000060600722a */ /* 0x000fdc0003f08000 */
[----:B------:R-:W-:Y:S05]  /*29f0*/  @P0 BRA `(.L_x_64) ;  /* 0x0000000000300947 */ /* 0x000fea0003800000 */
[----:B------:R-:W-:Y:S01]  /*2a00*/  ISETP.NE.AND P0, PT, R25, R24, PT ;  /* 0x000000181900720c */ /* 0x000fe20003f05270 */
[----:B------:R-:W-:Y:S02]  /*2a10*/  IMAD.MOV.U32 R16, RZ, RZ, 0x0 ;  /* 0x00000000ff107424 */ /* 0x000fe400078e00ff */
[----:B------:R-:W-:-:S10]  /*2a20*/  IMAD.MOV.U32 R17, RZ, RZ, -0x80000 ;  /* 0xfff80000ff117424 */ /* 0x000fd400078e00ff */
[----:B------:R-:W-:Y:S05]  /*2a30*/  @!P0 BRA `(.L_x_62) ;  /* 0x0000000000348947 */ /* 0x000fea0003800000 */
[----:B------:R-:W-:Y:S02]  /*2a40*/  ISETP.NE.AND P0, PT, R25, 0x7ff00000, PT ;  /* 0x7ff000001900780c */ /* 0x000fe40003f05270 */
[----:B------:R-:W-:Y:S02]  /*2a50*/  LOP3.LUT R17, R9, 0x80000000, R7, 0x48, !PT ;  /* 0x8000000009117812 */ /* 0x000fe400078e4807 */
[----:B------:R-:W-:-:S13]  /*2a60*/  ISETP.EQ.OR P0, PT, R24, RZ, !P0 ;  /* 0x000000ff1800720c */ /* 0x000fda0004702670 */
[----:B------:R-:W-:Y:S01]  /*2a70*/  @P0 LOP3.LUT R2, R17, 0x7ff00000, RZ, 0xfc, !PT ;  /* 0x7ff0000011020812 */ /* 0x000fe200078efcff */
[----:B------:R-:W-:Y:S01]  /*2a80*/  @!P0 IMAD.MOV.U32 R16, RZ, RZ, RZ ;  /* 0x000000ffff108224 */ /* 0x000fe200078e00ff */
[----:B------:R-:W-:-:S03]  /*2a90*/  @P0 MOV R16, RZ ;  /* 0x000000ff00100202 */ /* 0x000fc60000000f00 */
[----:B------:R-:W-:Y:S01]  /*2aa0*/  @P0 IMAD.MOV.U32 R17, RZ, RZ, R2 ;  /* 0x000000ffff110224 */ /* 0x000fe200078e0002 */
[----:B------:R-:W-:Y:S06]  /*2ab0*/  BRA `(.L_x_62) ;  /* 0x0000000000147947 */ /* 0x000fec0003800000 */
.L_x_64:
[----:B------:R-:W-:Y:S01]  /*2ac0*/  LOP3.LUT R17, R7, 0x80000, RZ, 0xfc, !PT ;  /* 0x0008000007117812 */ /* 0x000fe200078efcff */
[----:B------:R-:W-:Y:S01]  /*2ad0*/  IMAD.MOV.U32 R16, RZ, RZ, R6 ;  /* 0x000000ffff107224 */ /* 0x000fe200078e0006 */
[----:B------:R-:W-:Y:S06]  /*2ae0*/  BRA `(.L_x_62) ;  /* 0x0000000000087947 */ /* 0x000fec0003800000 */
.L_x_63:
[----:B------:R-:W-:Y:S01]  /*2af0*/  LOP3.LUT R17, R9, 0x80000, RZ, 0xfc, !PT ;  /* 0x0008000009117812 */ /* 0x000fe200078efcff */
[----:B------:R-:W-:-:S07]  /*2b00*/  IMAD.MOV.U32 R16, RZ, RZ, R8 ;  /* 0x000000ffff107224 */ /* 0x000fce00078e0008 */
.L_x_62:
[----:B------:R-:W-:Y:S05]  /*2b10*/  BSYNC.RECONVERGENT B2 ;  /* 0x0000000000027941 */ /* 0x000fea0003800200 */
.L_x_60:
[----:B------:R-:W-:Y:S01]  /*2b20*/  IMAD.MOV.U32 R15, RZ, RZ, 0x0 ;  /* 0x00000000ff0f7424 */ /* 0x000fe200078e00ff */
[----:B------:R-:W-:Y:S01]  /*2b30*/  MOV R2, R16 ;  /* 0x0000001000027202 */ /* 0x000fe20000000f00 */
[----:B------:R-:W-:Y:S02]  /*2b40*/  IMAD.MOV.U32 R3, RZ, RZ, R17 ;  /* 0x000000ffff037224 */ /* 0x000fe400078e0011 */
[----:B------:R-:W-:Y:S05]  /*2b50*/  RET.REL.NODEC R14 `(_Z14softmax_kernelPdii) ;  /* 0xffffffd40e287950 */ /* 0x000fea0003c3ffff */
.L_x_65:
        /* <DEDUP_REMOVED lines=10> */
.L_x_95:


//--------------------- .text._Z21forward_kernel_sharedPKdS0_S0_S0_S0_PdS1_i --------------------------
	.section	.text._Z21forward_kernel_sharedPKdS0_S0_S0_S0_PdS1_i,"ax",@progbits
	.align	128
        .global         _Z21forward_kernel_sharedPKdS0_S0_S0_S0_PdS1_i
        .type           _Z21forward_kernel_sharedPKdS0_S0_S0_S0_PdS1_i,@function
        .size           _Z21forward_kernel_sharedPKdS0_S0_S0_S0_PdS1_i,(.L_x_101 - _Z21forward_kernel_sharedPKdS0_S0_S0_S0_PdS1_i)
        .other          _Z21forward_kernel_sharedPKdS0_S0_S0_S0_PdS1_i,@"STO_CUDA_ENTRY STV_DEFAULT"
_Z21forward_kernel_sharedPKdS0_S0_S0_S0_PdS1_i:
.text._Z21forward_kernel_sharedPKdS0_S0_S0_S0_PdS1_i:
        /* <DEDUP_REMOVED lines=14> */
[----:B------:R-:W-:Y:S02]  /*00e0*/  ISETP.NE.U32.AND P2, PT, R2, RZ, PT ;  /* 0x000000ff0200720c */ /* 0x000fe40003f45070 */
        /* <DEDUP_REMOVED lines=18> */
[----:B------:R-:W-:Y:S02]  /*0210*/  @P1 IADD3 R5, PT, PT, R5, 0x1, RZ ;  /* 0x0000000105051810 */ /* 0x000fe40007ffe0ff */
[----:B------:R-:W-:-:S05]  /*0220*/  @!P2 LOP3.LUT R5, RZ, R2, RZ, 0x33, !PT ;  /* 0x00000002ff05a212 */ /* 0x000fca00078e33ff */
[----:B------:R-:W-:-:S05]  /*0230*/  IMAD.IADD R8, R8, 0x1, R5 ;  /* 0x0000000108087824 */ /* 0x000fca00078e0205 */
[C---:B------:R-:W-:Y:S02]  /*0240*/  LOP3.LUT R3, R8.reuse, 0x3, RZ, 0xc0, !PT ;  /* 0x0000000308037812 */ /* 0x040fe400078ec0ff */
[----:B------:R-:W-:Y:S02]  /*0250*/  ISETP.GE.U32.AND P1, PT, R8, 0x3, PT ;  /* 0x000000030800780c */ /* 0x000fe40003f26070 */
[----:B------:R-:W-:Y:S02]  /*0260*/  ISETP.NE.AND P0, PT, R3, 0x3, PT ;  /* 0x000000030300780c */ /* 0x000fe40003f05270 */
[----:B------:R-:W-:-:S11]  /*0270*/  MOV R3, R7 ;  /* 0x0000000700037202 */ /* 0x000fd60000000f00 */
        /* <DEDUP_REMOVED lines=12> */
.L_x_70:
[----:B------:R0:W2:Y:S01]  /*0340*/  LDG.E.64.CONSTANT R8, desc[UR8][R4.64] ;  /* 0x0000000804087981 */ /* 0x0000a2000c1e9b00 */
[----:B------:R-:W-:-:S05]  /*0350*/  VIADD R6, R6, 0x1 ;  /* 0x0000000106067836 */ /* 0x000fca0000000000 */
[----:B------:R-:W-:Y:S01]  /*0360*/  ISETP.NE.AND P0, PT, R6, RZ, PT ;  /* 0x000000ff0600720c */ /* 0x000fe20003f05270 */
[C---:B0-----:R-:W-:Y:S01]  /*0370*/  IMAD.WIDE.U32 R4, R2.reuse, 0x8, R4 ;  /* 0x0000000802047825 */ /* 0x041fe200078e0004 */
[----:B--2---:R0:W-:Y:S02]  /*0380*/  STS.64 [R11], R8 ;  /* 0x000000080b007388 */ /* 0x0041e40000000a00 */
[----:B0-----:R-:W-:-:S09]  /*0390*/  LEA R11, R2, R11, 0x3 ;  /* 0x0000000b020b7211 */ /* 0x001fd200078e18ff */
[----:B------:R-:W-:Y:S05]  /*03a0*/  @P0 BRA `(.L_x_70) ;  /* 0xfffffffc00e40947 */ /* 0x000fea000383ffff */
.L_x_69:
[----:B------:R-:W-:Y:S05]  /*03b0*/  BSYNC.RECONVERGENT B1 ;  /* 0x0000000000017941 */ /* 0x000fea0003800200 */
.L_x_68:
[----:B------:R-:W-:Y:S05]  /*03c0*/  @!P1 BRA `(.L_x_67) ;  /* 0x0000000000809947 */ /* 0x000fea0003800000 */
[----:B------:R-:W0:Y:S01]  /*03d0*/  S2UR UR5, SR_CgaCtaId ;  /* 0x00000000000579c3 */ /* 0x000e220000008800 */
[----:B------:R-:W-:Y:S01]  /*03e0*/  UMOV UR4, 0x400 ;  /* 0x0000040000047882 */ /* 0x000fe20000000000 */
[----:B------:R-:W-:-:S04]  /*03f0*/  IMAD R25, R0, 0x310, R3 ;  /* 0x0000031000197824 */ /* 0x000fc800078e0203 */
[----:B------:R-:W-:Y:S01]  /*0400*/  IMAD.IADD R17, R25, 0x1, R2 ;  /* 0x0000000119117824 */ /* 0x000fe200078e0202 */
[C---:B------:R-:W-:Y:S01]  /*0410*/  LEA R21, R2.reuse, R25, 0x1 ;  /* 0x0000001902157211 */ /* 0x040fe200078e08ff */
[----:B------:R-:W1:Y:S01]  /*0420*/  LDC.64 R4, c[0x0][0x380] ;  /* 0x0000e000ff047b82 */ /* 0x000e620000000a00 */
[----:B------:R-:W-:Y:S01]  /*0430*/  IMAD R23, R2, 0x3, R25 ;  /* 0x0000000302177824 */ /* 0x000fe200078e0219 */
[----:B0-----:R-:W-:-:S06]  /*0440*/  ULEA UR4, UR5, UR4, 0x18 ;  /* 0x0000000405047291 */ /* 0x001fcc000f8ec0ff */
[----:B------:R-:W-:-:S07]  /*0450*/  LEA R19, R3, UR4, 0x3 ;  /* 0x0000000403137c11 */ /* 0x000fce000f8e18ff */
.L_x_71:
        /* <DEDUP_REMOVED lines=21> */
[----:B0-----:R-:W-:Y:S01]  /*05b0*/  LEA R19, R2, R19, 0x5 ;  /* 0x0000001302137211 */ /* 0x001fe200078e28ff */
[----:B------:R-:W-:Y:S06]  /*05c0*/  @!P0 BRA `(.L_x_71) ;  /* 0xfffffffc00a48947 */ /* 0x000fec000383ffff */
.L_x_67:
[----:B------:R-:W-:Y:S05]  /*05d0*/  BSYNC.RECONVERGENT B0 ;  /* 0x0000000000007941 */ /* 0x000fea0003800200 */
.L_x_66:
[----:B------:R-:W1:Y:S08]  /*05e0*/  S2UR UR4, SR_CTAID.X ;  /* 0x00000000000479c3 */ /* 0x000e700000002500 */
[----:B------:R-:W-:Y:S06]  /*05f0*/  BAR.SYNC.DEFER_BLOCKING 0x0 ;  /* 0x0000000000007b1d */ /* 0x000fec0000010000 */
[----:B------:R-:W-:Y:S01]  /*0600*/  BSSY.RECONVERGENT B0, `(.L_x_72) ;  /* 0x0000049000007945 */ /* 0x000fe20003800200 */
[----:B-1----:R-:W-:-:S05]  /*0610*/  IMAD R3, R2, UR4, R7 ;  /* 0x0000000402037c24 */ /* 0x002fca000f8e0207 */
[----:B------:R-:W-:-:S13]  /*0620*/  ISETP.GT.AND P0, PT, R3, 0x7f, PT ;  /* 0x0000007f0300780c */ /* 0x000fda0003f04270 */
[----:B------:R-:W-:Y:S05]  /*0630*/  @P0 BRA `(.L_x_73) ;  /* 0x0000000400140947 */ /* 0x000fea0003800000 */
[----:B------:R-:W0:Y:S01]  /*0640*/  LDC.64 R24, c[0x0][0x390] ;  /* 0x0000e400ff187b82 */ /* 0x000e220000000a00 */
[----:B------:R-:W1:Y:S01]  /*0650*/  LDCU.64 UR4, c[0x0][0x388] ;  /* 0x00007100ff0477ac */ /* 0x000e620008000a00 */
[----:B0-----:R-:W-:-:S06]  /*0660*/  IMAD.WIDE R24, R3, 0x8, R24 ;  /* 0x0000000803187825 */ /* 0x001fcc00078e0218 */
[----:B------:R-:W5:Y:S01]  /*0670*/  LDG.E.64.CONSTANT R24, desc[UR8][R24.64] ;  /* 0x0000000818187981 */ /* 0x000f62000c1e9b00 */
[----:B------:R-:W0:Y:S01]  /*0680*/  S2UR UR7, SR_CgaCtaId ;  /* 0x00000000000779c3 */ /* 0x000e220000008800 */
[----:B-1----:R-:W-:Y:S01]  /*0690*/  UIADD3 UR4, UP0, UPT, UR4, 0x40, URZ ;  /* 0x0000004004047890 */ /* 0x002fe2000ff1e0ff */
[----:B------:R-:W-:Y:S01]  /*06a0*/  IMAD R4, R3, 0x310, RZ ;  /* 0x0000031003047824 */ /* 0x000fe200078e02ff */
[----:B------:R-:W-:Y:S01]  /*06b0*/  UMOV UR6, 0x400 ;  /* 0x0000040000067882 */ /* 0x000fe20000000000 */
[----:B------:R-:W-:Y:S01]  /*06c0*/  IMAD.MOV.U32 R5, RZ, RZ, 0x40 ;  /* 0x00000040ff057424 */ /* 0x000fe200078e00ff */
[----:B------:R-:W-:Y:S02]  /*06d0*/  UIADD3.X UR5, UPT, UPT, URZ, UR5, URZ, UP0, !UPT ;  /* 0x00000005ff057290 */ /* 0x000fe400087fe4ff */
[----:B0-----:R-:W-:-:S12]  /*06e0*/  ULEA UR6, UR7, UR6, 0x18 ;  /* 0x0000000607067291 */ /* 0x001fd8000f8ec0ff */
.L_x_74:
[----:B------:R-:W-:Y:S01]  /*06f0*/  MOV R16, UR4 ;  /* 0x0000000400107c02 */ /* 0x000fe20008000f00 */
[----:B------:R-:W-:Y:S01]  /*0700*/  IMAD.U32 R17, RZ, RZ, UR5 ;  /* 0x00000005ff117e24 */ /* 0x000fe2000f8e00ff */
[----:B--2---:R-:W0:Y:S03]  /*0710*/  LDS.128 R8, [R5+UR6+-0x40] ;  /* 0xffffc00605087984 */ /* 0x004e260008000c00 */
[----:B------:R-:W-:-:S05]  /*0720*/  IMAD.WIDE R16, R4, 0x8, R16 ;  /* 0x0000000804107825 */ /* 0x000fca00078e0210 */
[----:B------:R-:W0:Y:S04]  /*0730*/  LDG.E.64.CONSTANT R18, desc[UR8][R16.64+-0x40] ;  /* 0xffffc00810127981 */ /* 0x000e28000c1e9b00 */
[----:B------:R-:W2:Y:S04]  /*0740*/  LDG.E.64.CONSTANT R22, desc[UR8][R16.64+-0x38] ;  /* 0xffffc80810167981 */ /* 0x000ea8000c1e9b00 */
[----:B------:R-:W3:Y:S04]  /*0750*/  LDG.E.64.CONSTANT R14, desc[UR8][R16.64+-0x30] ;  /* 0xffffd008100e7981 */ /* 0x000ee8000c1e9b00 */
[----:B------:R-:W4:Y:S04]  /*0760*/  LDG.E.64.CONSTANT R12, desc[UR8][R16.64+-0x28] ;  /* 0xffffd808100c7981 */ /* 0x000f28000c1e9b00 */
[----:B------:R-:W4:Y:S04]  /*0770*/  LDG.E.64.CONSTANT R26, desc[UR8][R16.64+-0x20] ;  /* 0xffffe008101a7981 */ /* 0x000f28000c1e9b00 */
[----:B------:R-:W4:Y:S04]  /*0780*/  LDG.E.64.CONSTANT R20, desc[UR8][R16.64+-0x18] ;  /* 0xffffe80810147981 */ /* 0x000f28000c1e9b00 */
[----:B------:R-:W4:Y:S04]  /*0790*/  LDG.E.64.CONSTANT R30, desc[UR8][R16.64+0x8] ;  /* 0x00000808101e7981 */ /* 0x000f28000c1e9b00 */
[----:B------:R-:W4:Y:S01]  /*07a0*/  LDG.E.64.CONSTANT R28, desc[UR8][R16.64+0x10] ;  /* 0x00001008101c7981 */ /* 0x000f22000c1e9b00 */
[----:B0----5:R-:W-:-:S03]  /*07b0*/  DFMA R8, R18, R8, R24 ;  /* 0x000000081208722b */ /* 0x021fc60000000018 */
[----:B------:R-:W4:Y:S04]  /*07c0*/  LDG.E.64.CONSTANT R24, desc[UR8][R16.64+-0x10] ;  /* 0xfffff00810187981 */ /* 0x000f28000c1e9b00 */
[----:B------:R-:W4:Y:S01]  /*07d0*/  LDG.E.64.CONSTANT R18, desc[UR8][R16.64+-0x8] ;  /* 0xfffff80810127981 */ /* 0x000f22000c1e9b00 */
[----:B--2---:R-:W-:-:S03]  /*07e0*/  DFMA R22, R22, R10, R8 ;  /* 0x0000000a1616722b */ /* 0x004fc60000000008 */
[----:B------:R-:W3:Y:S05]  /*07f0*/  LDS.128 R8, [R5+UR6+-0x30] ;  /* 0xffffd00605087984 */ /* 0x000eea0008000c00 */
[----:B---3--:R-:W-:Y:S02]  /*0800*/  DFMA R8, R14, R8, R22 ;  /* 0x000000080e08722b */ /* 0x008fe40000000016 */
[----:B------:R-:W2:Y:S06]  /*0810*/  LDG.E.64.CONSTANT R22, desc[UR8][R16.64] ;  /* 0x0000000810167981 */ /* 0x000eac000c1e9b00 */
[----:B----4-:R-:W-:Y:S01]  /*0820*/  DFMA R10, R12, R10, R8 ;  /* 0x0000000a0c0a722b */ /* 0x010fe20000000008 */
[----:B------:R-:W0:Y:S07]  /*0830*/  LDS.128 R12, [R5+UR6+-0x20] ;  /* 0xffffe006050c7984 */ /* 0x000e2e0008000c00 */
[----:B0-----:R-:W-:-:S02]  /*0840*/  DFMA R12, R26, R12, R10 ;  /* 0x0000000c1a0c722b */ /* 0x001fc4000000000a */
[----:B------:R-:W0:Y:S04]  /*0850*/  LDS.128 R8, [R5+UR6+-0x10] ;  /* 0xfffff00605087984 */ /* 0x000e280008000c00 */
[----:B------:R-:W3:Y:S02]  /*0860*/  LDG.E.64.CONSTANT R26, desc[UR8][R16.64+0x38] ;  /* 0x00003808101a7981 */ /* 0x000ee4000c1e9b00 */
[----:B------:R-:W-:Y:S02]  /*0870*/  DFMA R12, R20, R14, R12 ;  /* 0x0000000e140c722b */ /* 0x000fe4000000000c */
[----:B------:R-:W4:Y:S06]  /*0880*/  LDG.E.64.CONSTANT R20, desc[UR8][R16.64+0x20] ;  /* 0x0000200810147981 */ /* 0x000f2c000c1e9b00 */
[----:B0-----:R-:W-:-:S02]  /*0890*/  DFMA R8, R24, R8, R12 ;  /* 0x000000081808722b */ /* 0x001fc4000000000c */
[----:B------:R-:W2:Y:S04]  /*08a0*/  LDS.128 R12, [R5+UR6] ;  /* 0x00000006050c7984 */ /* 0x000ea80008000c00 */
[----:B------:R-:W3:Y:S02]  /*08b0*/  LDG.E.64.CONSTANT R24, desc[UR8][R16.64+0x18] ;  /* 0x0000180810187981 */ /* 0x000ee4000c1e9b00 */
[----:B------:R-:W-:Y:S02]  /*08c0*/  DFMA R10, R18, R10, R8 ;  /* 0x0000000a120a722b */ /* 0x000fe40000000008 */
[----:B------:R-:W4:Y:S06]  /*08d0*/  LDG.E.64.CONSTANT R18, desc[UR8][R16.64+0x28] ;  /* 0x0000280810127981 */ /* 0x000f2c000c1e9b00 */
[----:B--2---:R-:W-:Y:S01]  /*08e0*/  DFMA R12, R22, R12, R10 ;  /* 0x0000000c160c722b */ /* 0x004fe2000000000a */
[----:B------:R-:W2:Y:S04]  /*08f0*/  LDG.E.64.CONSTANT R22, desc[UR8][R16.64+0x30] ;  /* 0x0000300810167981 */ /* 0x000ea8000c1e9b00 */
[----:B------:R-:W-:Y:S03]  /*0900*/  LDS.128 R8, [R5+UR6+0x20] ;  /* 0x0000200605087984 */ /* 0x000fe60008000c00 */
[----:B------:R-:W-:-:S02]  /*0910*/  DFMA R30, R30, R14, R12 ;  /* 0x0000000e1e1e722b */ /* 0x000fc4000000000c */
[----:B------:R-:W0:Y:S06]  /*0920*/  LDS.128 R12, [R5+UR6+0x10] ;  /* 0x00001006050c7984 */ /* 0x000e2c0008000c00 */
[----:B0-----:R-:W-:Y:S01]  /*0930*/  DFMA R12, R28, R12, R30 ;  /* 0x0000000c1c0c722b */ /* 0x001fe2000000001e */
[----:B------:R-:W-:-:S07]  /*0940*/  VIADD R4, R4, 0x10 ;  /* 0x0000001004047836 */ /* 0x000fce0000000000 */
[----:B---3--:R-:W-:Y:S02]  /*0950*/  DFMA R24, R24, R14, R12 ;  /* 0x0000000e1818722b */ /* 0x008fe4000000000c */
[----:B------:R0:W2:Y:S06]  /*0960*/  LDS.128 R12, [R5+UR6+0x30] ;  /* 0x00003006050c7984 */ /* 0x0000ac0008000c00 */
[----:B----4-:R-:W-:Y:S01]  /*0970*/  DFMA R8, R20, R8, R24 ;  /* 0x000000081408722b */ /* 0x010fe20000000018 */
[----:B0-----:R-:W-:-:S07]  /*0980*/  IADD3 R5, PT, PT, R5, 0x80, RZ ;  /* 0x0000008005057810 */ /* 0x001fce0007ffe0ff */
[----:B------:R-:W-:Y:S01]  /*0990*/  DFMA R8, R18, R10, R8 ;  /* 0x0000000a1208722b */ /* 0x000fe20000000008 */
[----:B------:R-:W-:-:S07]  /*09a0*/  ISETP.NE.AND P0, PT, R5, 0x18c0, PT ;  /* 0x000018c00500780c */ /* 0x000fce0003f05270 */
[----:B--2---:R-:W-:-:S08]  /*09b0*/  DFMA R8, R22, R12, R8 ;  /* 0x0000000c1608722b */ /* 0x004fd00000000008 */
[----:B------:R-:W-:Y:S01]  /*09c0*/  DFMA R24, R26, R14, R8 ;  /* 0x0000000e1a18722b */ /* 0x000fe20000000008 */
[----:B------:R-:W-:Y:S10]  /*09d0*/  @P0 BRA `(.L_x_74) ;  /* 0xfffffffc00440947 */ /* 0x000ff4000383ffff */
[----:B------:R-:W0:Y:S01]  /*09e0*/  LDC.64 R8, c[0x0][0x3a8] ;  /* 0x0000ea00ff087b82 */ /* 0x000e220000000a00 */
[----:B------:R-:W-:Y:S01]  /*09f0*/  DSETP.MAX.AND P0, P1, RZ, R24, PT ;  /* 0x00000018ff00722a */ /* 0x000fe2000390f000 */
[----:B------:R-:W-:Y:S01]  /*0a00*/  IMAD.MOV.U32 R4, RZ, RZ, RZ ;  /* 0x000000ffff047224 */ /* 0x000fe200078e00ff */
[----:B------:R-:W-:Y:S02]  /*0a10*/  MOV R11, R25 ;  /* 0x00000019000b7202 */ /* 0x000fe40000000f00 */
[----:B------:R-:W-:Y:S02]  /*0a20*/  LEA R5, R0, R3, 0x7 ;  /* 0x0000000300057211 */ /* 0x000fe400078e38ff */
[C---:B------:R-:W-:Y:S02]  /*0a30*/  FSEL R13, R4.reuse, R11, P0 ;  /* 0x0000000b040d7208 */ /* 0x040fe40000000000 */
[----:B------:R-:W-:-:S06]  /*0a40*/  SEL R4, R4, R24, P0 ;  /* 0x0000001804047207 */ /* 0x000fcc0000000000 */
[----:B------:R-:W-:Y:S01]  /*0a50*/  @P1 LOP3.LUT R13, R11, 0x80000, RZ, 0xfc, !PT ;  /* 0x000800000b0d1812 */ /* 0x000fe200078efcff */
[----:B0-----:R-:W-:-:S04]  /*0a60*/  IMAD.WIDE R8, R5, 0x8, R8 ;  /* 0x0000000805087825 */ /* 0x001fc800078e0208 */
[----:B------:R-:W-:-:S05]  /*0a70*/  IMAD.MOV.U32 R5, RZ, RZ, R13 ;  /* 0x000000ffff057224 */ /* 0x000fca00078e000d */
[----:B------:R0:W-:Y:S02]  /*0a80*/  STG.E.64 desc[UR8][R8.64], R4 ;  /* 0x0000000408007986 */ /* 0x0001e4000c101b08 */
.L_x_73:
[----:B------:R-:W-:Y:S05]  /*0a90*/  BSYNC.RECONVERGENT B0 ;  /* 0x0000000000007941 */ /* 0x000fea0003800200 */
.L_x_72:
[----:B------:R-:W-:Y:S01]  /*0aa0*/  BAR.SYNC.DEFER_BLOCKING 0x0 ;  /* 0x0000000000007b1d */ /* 0x000fe20000010000 */
[----:B------:R-:W-:-:S05]  /*0ab0*/  ISETP.GT.U32.AND P0, PT, R7, 0x7f, PT ;  /* 0x0000007f0700780c */ /* 0x000fca0003f04070 */
[----:B------:R-:W-:Y:S08]  /*0ac0*/  BSSY.RECONVERGENT B0, `(.L_x_75) ;  /* 0x0000055000007945 */ /* 0x000ff00003800200 */
[----:B------:R-:W-:Y:S05]  /*0ad0*/  @P0 BRA `(.L_x_76) ;  /* 0x00000004004c0947 */ /* 0x000fea0003800000 */
[----:B--2---:R-:W1:Y:S01]  /*0ae0*/  I2F.U32.RP R10, R2 ;  /* 0x00000002000a7306 */ /* 0x004e620000209000 */
[----:B0-----:R-:W-:Y:S01]  /*0af0*/  IADD3 R8, PT, PT, R7, R2, RZ ;  /* 0x0000000207087210 */ /* 0x001fe20007ffe0ff */
[----:B------:R-:W-:Y:S01]  /*0b00*/  BSSY.RECONVERGENT B1, `(.L_x_77) ;  /* 0x000002e000017945 */ /* 0x000fe20003800200 */
[----:B------:R-:W-:Y:S02]  /*0b10*/  ISETP.NE.U32.AND P2, PT, R2, RZ, PT ;  /* 0x000000ff0200720c */ /* 0x000fe40003f45070 */
[C---:B------:R-:W-:Y:S02]  /*0b20*/  ISETP.GE.U32.AND P0, PT, R8.reuse, 0x80, PT ;  /* 0x000000800800780c */ /* 0x040fe40003f06070 */
[----:B------:R-:W-:Y:S02]  /*0b30*/  VIMNMX.U32 R6, PT, PT, R8, 0x80, !PT ;  /* 0x0000008008067848 */ /* 0x000fe40007fe0000 */
[----:B------:R-:W-:Y:S01]  /*0b40*/  SEL R9, RZ, 0x1, P0 ;  /* 0x00000001ff097807 */ /* 0x000fe20000000000 */
[----:B-1----:R-:W0:Y:S02]  /*0b50*/  MUFU.RCP R10, R10 ;  /* 0x0000000a000a7308 */ /* 0x002e240000001000 */
[----:B0-----:R-:W-:-:S06]  /*0b60*/  IADD3 R4, PT, PT, R10, 0xffffffe, RZ ;  /* 0x0ffffffe0a047810 */ /* 0x001fcc0007ffe0ff */
        /* <DEDUP_REMOVED lines=22> */
[----:B------:R-:W-:Y:S01]  /*0cd0*/  VIADD R6, R6, 0x1 ;  /* 0x0000000106067836 */ /* 0x000fe20000000000 */
[----:B------:R-:W-:Y:S01]  /*0ce0*/  UIADD3 UR4, UPT, UPT, UR4, 0x1880, URZ ;  /* 0x0000188004047890 */ /* 0x000fe2000fffe0ff */
[----:B------:R-:W-:-:S03]  /*0cf0*/  LEA R9, R0, R7, 0x7 ;  /* 0x0000000700097211 */ /* 0x000fc600078e38ff */
[----:B------:R-:W-:Y:S01]  /*0d00*/  LOP3.LUT R6, R6, 0x3, RZ, 0xc0, !PT ;  /* 0x0000000306067812 */ /* 0x000fe200078ec0ff */
[----:B------:R-:W1:Y:S04]  /*0d10*/  LDC.64 R4, c[0x0][0x3a8] ;  /* 0x0000ea00ff047b82 */ /* 0x000e680000000a00 */
[----:B------:R-:W-:Y:S01]  /*0d20*/  IMAD.MOV R10, RZ, RZ, -R6 ;  /* 0x000000ffff0a7224 */ /* 0x000fe200078e0a06 */
[----:B0-----:R-:W-:-:S06]  /*0d30*/  ULEA UR4, UR5, UR4, 0x18 ;  /* 0x0000000405047291 */ /* 0x001fcc000f8ec0ff */
[----:B------:R-:W-:Y:S01]  /*0d40*/  LEA R11, R7, UR4, 0x3 ;  /* 0x00000004070b7c11 */ /* 0x000fe2000f8e18ff */
[----:B------:R-:W-:Y:S02]  /*0d50*/  IMAD R7, R6, R2, R7 ;  /* 0x0000000206077224 */ /* 0x000fe400078e0207 */
[----:B-1----:R-:W-:-:S07]  /*0d60*/  IMAD.WIDE.U32 R4, R9, 0x8, R4 ;  /* 0x0000000809047825 */ /* 0x002fce00078e0004 */
.L_x_79:
[----:B------:R0:W2:Y:S01]  /*0d70*/  LDG.E.64 R8, desc[UR8][R4.64] ;  /* 0x0000000804087981 */ /* 0x0000a2000c1e1b00 */
[----:B------:R-:W-:-:S04]  /*0d80*/  IADD3 R10, PT, PT, R10, 0x1, RZ ;  /* 0x000000010a0a7810 */ /* 0x000fc80007ffe0ff */
[----:B------:R-:W-:Y:S01]  /*0d90*/  ISETP.NE.AND P0, PT, R10, RZ, PT ;  /* 0x000000ff0a00720c */ /* 0x000fe20003f05270 */
[C---:B0-----:R-:W-:Y:S01]  /*0da0*/  IMAD.WIDE.U32 R4, R2.reuse, 0x8, R4 ;  /* 0x0000000802047825 */ /* 0x041fe200078e0004 */
[----:B--2---:R0:W-:Y:S03]  /*0db0*/  STS.64 [R11], R8 ;  /* 0x000000080b007388 */ /* 0x0041e60000000a00 */
[----:B0-----:R-:W-:-:S08]  /*0dc0*/  IMAD R11, R2, 0x8, R11 ;  /* 0x00000008020b7824 */ /* 0x001fd000078e020b */
[----:B------:R-:W-:Y:S05]  /*0dd0*/  @P0 BRA `(.L_x_79) ;  /* 0xfffffffc00e40947 */ /* 0x000fea000383ffff */
.L_x_78:
[----:B------:R-:W-:Y:S05]  /*0de0*/  BSYNC.RECONVERGENT B1 ;  /* 0x0000000000017941 */ /* 0x000fea0003800200 */
.L_x_77:
[----:B------:R-:W-:Y:S05]  /*0df0*/  @!P1 BRA `(.L_x_76) ;  /* 0x0000000000849947 */ /* 0x000fea0003800000 */
[----:B------:R-:W0:Y:S01]  /*0e00*/  S2UR UR5, SR_CgaCtaId ;  /* 0x00000000000579c3 */ /* 0x000e220000008800 */
[----:B------:R-:W-:Y:S01]  /*0e10*/  UMOV UR4, 0x400 ;  /* 0x0000040000047882 */ /* 0x000fe20000000000 */
[----:B------:R-:W-:Y:S01]  /*0e20*/  LEA R25, R0, R7, 0x7 ;  /* 0x0000000700197211 */ /* 0x000fe200078e38ff */
[----:B------:R-:W-:-:S03]  /*0e30*/  UIADD3 UR4, UPT, UPT, UR4, 0x1880, URZ ;  /* 0x0000188004047890 */ /* 0x000fc6000fffe0ff */
[C---:B------:R-:W-:Y:S01]  /*0e40*/  LEA R21, R2.reuse, R25, 0x1 ;  /* 0x0000001902157211 */ /* 0x040fe200078e08ff */
[----:B------:R-:W-:Y:S01]  /*0e50*/  IMAD.IADD R17, R25, 0x1, R2 ;  /* 0x0000000119117824 */ /* 0x000fe200078e0202 */
[----:B------:R-:W1:Y:S01]  /*0e60*/  LDC.64 R4, c[0x0][0x3a8] ;  /* 0x0000ea00ff047b82 */ /* 0x000e620000000a00 */
[----:B------:R-:W-:Y:S01]  /*0e70*/  IMAD R23, R2, 0x3, R25 ;  /* 0x0000000302177824 */ /* 0x000fe200078e0219 */
[----:B0-----:R-:W-:-:S06]  /*0e80*/  ULEA UR4, UR5, UR4, 0x18 ;  /* 0x0000000405047291 */ /* 0x001fcc000f8ec0ff */
[----:B------:R-:W-:-:S07]  /*0e90*/  LEA R19, R7, UR4, 0x3 ;  /* 0x0000000407137c11 */ /* 0x000fce000f8e18ff */
.L_x_80:
[----:B-1----:R-:W-:-:S04]  /*0ea0*/  IMAD.WIDE.U32 R8, R25, 0x8, R4 ;  /* 0x0000000819087825 */ /* 0x002fc800078e0004 */
[--C-:B---3--:R-:W-:Y:S02]  /*0eb0*/  IMAD.WIDE.U32 R12, R17, 0x8, R4.reuse ;  /* 0x00000008110c7825 */ /* 0x108fe400078e0004 */
[----:B------:R-:W2:Y:S02]  /*0ec0*/  LDG.E.64 R8, desc[UR8][R8.64] ;  /* 0x0000000808087981 */ /* 0x000ea4000c1e1b00 */
[--C-:B------:R-:W-:Y:S02]  /*0ed0*/  IMAD.WIDE.U32 R14, R21, 0x8, R4.reuse ;  /* 0x00000008150e7825 */ /* 0x100fe400078e0004 */
[----:B------:R-:W3:Y:S02]  /*0ee0*/  LDG.E.64 R12, desc[UR8][R12.64] ;  /* 0x000000080c0c7981 */ /* 0x000ee4000c1e1b00 */
[----:B------:R-:W-:Y:S02]  /*0ef0*/  IMAD.WIDE.U32 R10, R23, 0x8, R4 ;  /* 0x00000008170a7825 */ /* 0x000fe400078e0004 */
[----:B------:R-:W4:Y:S04]  /*0f00*/  LDG.E.64 R14, desc[UR8][R14.64] ;  /* 0x000000080e0e7981 */ /* 0x000f28000c1e1b00 */
[----:B------:R-:W5:Y:S01]  /*0f10*/  LDG.E.64 R10, desc[UR8][R10.64] ;  /* 0x000000080a0a7981 */ /* 0x000f62000c1e1b00 */
        /* <DEDUP_REMOVED lines=15> */
.L_x_76:
[----:B------:R-:W-:Y:S05]  /*1010*/  BSYNC.RECONVERGENT B0 ;  /* 0x0000000000007941 */ /* 0x000fea0003800200 */
.L_x_75:
[----:B------:R-:W-:Y:S01]  /*1020*/  BAR.SYNC.DEFER_BLOCKING 0x0 ;  /* 0x0000000000007b1d */ /* 0x000fe20000010000 */
[----:B------:R-:W-:-:S13]  /*1030*/  ISETP.GT.AND P0, PT, R3, 0x9, PT ;  /* 0x000000090300780c */ /* 0x000fda0003f04270 */
[----:B------:R-:W-:Y:S05]  /*1040*/  @P0 EXIT ;  /* 0x000000000000094d */ /* 0x000fea0003800000 */
[----:B------:R-:W1:Y:S01]  /*1050*/  LDC.64 R6, c[0x0][0x3a0] ;  /* 0x0000e800ff067b82 */ /* 0x000e620000000a00 */
[----:B------:R-:W4:Y:S01]  /*1060*/  LDCU.64 UR4, c[0x0][0x398] ;  /* 0x00007300ff0477ac */ /* 0x000f220008000a00 */
[----:B-1----:R-:W-:-:S06]  /*1070*/  IMAD.WIDE R6, R3, 0x8, R6 ;  /* 0x0000000803067825 */ /* 0x002fcc00078e0206 */
[----:B------:R-:W5:Y:S01]  /*1080*/  LDG.E.64.CONSTANT R6, desc[UR8][R6.64] ;  /* 0x0000000806067981 */ /* 0x000f62000c1e9b00 */
[----:B------:R-:W1:Y:S01]  /*1090*/  S2UR UR7, SR_CgaCtaId ;  /* 0x00000000000779c3 */ /* 0x000e620000008800 */
[----:B------:R-:W-:Y:S01]  /*10a0*/  UMOV UR6, 0x400 ;  /* 0x0000040000067882 */ /* 0x000fe20000000000 */
[----:B----4-:R-:W-:Y:S01]  /*10b0*/  UIADD3 UR4, UP0, UPT, UR4, 0x40, URZ ;  /* 0x0000004004047890 */ /* 0x010fe2000ff1e0ff */
[----:B------:R-:W-:Y:S01]  /*10c0*/  IMAD.SHL.U32 R20, R3, 0x80, RZ ;  /* 0x0000008003147824 */ /* 0x000fe200078e00ff */
[----:B------:R-:W-:Y:S01]  /*10d0*/  UIADD3 UR6, UPT, UPT, UR6, 0x1880, URZ ;  /* 0x0000188006067890 */ /* 0x000fe2000fffe0ff */
[----:B------:R-:W-:Y:S01]  /*10e0*/  MOV R2, 0x40 ;  /* 0x0000004000027802 */ /* 0x000fe20000000f00 */
[----:B------:R-:W-:Y:S02]  /*10f0*/  UIADD3.X UR5, UPT, UPT, URZ, UR5, URZ, UP0, !UPT ;  /* 0x00000005ff057290 */ /* 0x000fe400087fe4ff */
[----:B-1----:R-:W-:-:S12]  /*1100*/  ULEA UR6, UR7, UR6, 0x18 ;  /* 0x0000000607067291 */ /* 0x002fd8000f8ec0ff */
.L_x_81:
[----:B------:R-:W-:Y:S01]  /*1110*/  MOV R23, UR5 ;  /* 0x0000000500177c02 */ /* 0x000fe20008000f00 */
[----:B------:R-:W-:Y:S01]  /*1120*/  IMAD.U32 R22, RZ, RZ, UR4 ;  /* 0x00000004ff167e24 */ /* 0x000fe2000f8e00ff */
[----:B0-23--:R-:W0:Y:S03]  /*1130*/  LDS.128 R8, [R2+UR6+-0x40] ;  /* 0xffffc00602087984 */ /* 0x00de260008000c00 */
        /* <DEDUP_REMOVED lines=8> */
[----:B------:R-:W4:Y:S04]  /*11c0*/  LDG.E.64.CONSTANT R30, desc[UR8][R22.64+-0x8] ;  /* 0xfffff808161e7981 */ /* 0x000f28000c1e9b00 */
[----:B------:R-:W4:Y:S01]  /*11d0*/  LDG.E.64.CONSTANT R28, desc[UR8][R22.64] ;  /* 0x00000008161c7981 */ /* 0x000f22000c1e9b00 */
[----:B0----5:R-:W-:-:S03]  /*11e0*/  DFMA R8, R4, R8, R6 ;  /* 0x000000080408722b */ /* 0x021fc60000000006 */
[----:B------:R-:W3:Y:S05]  /*11f0*/  LDS.128 R4, [R2+UR6+-0x30] ;  /* 0xffffd00602047984 */ /* 0x000eea0008000c00 */
[----:B--2---:R-:W-:Y:S01]  /*1200*/  DFMA R8, R26, R10, R8 ;  /* 0x0000000a1a08722b */ /* 0x004fe20000000008 */
[----:B------:R-:W2:Y:S07]  /*1210*/  LDG.E.64.CONSTANT R26, desc[UR8][R22.64+0x28] ;  /* 0x00002808161a7981 */ /* 0x000eae000c1e9b00 */
[----:B---3--:R-:W-:-:S02]  /*1220*/  DFMA R4, R18, R4, R8 ;  /* 0x000000041204722b */ /* 0x008fc40000000008 */
[----:B------:R-:W0:Y:S04]  /*1230*/  LDS.128 R8, [R2+UR6+-0x20] ;  /* 0xffffe00602087984 */ /* 0x000e280008000c00 */
[----:B------:R-:W3:Y:S02]  /*1240*/  LDG.E.64.CONSTANT R18, desc[UR8][R22.64+0x20] ;  /* 0x0000200816127981 */ /* 0x000ee4000c1e9b00 */
[----:B----4-:R-:W-:Y:S02]  /*1250*/  DFMA R4, R14, R6, R4 ;  /* 0x000000060e04722b */ /* 0x010fe40000000004 */
[----:B------:R-:W4:Y:S06]  /*1260*/  LDG.E.64.CONSTANT R14, desc[UR8][R22.64+0x8] ;  /* 0x00000808160e7981 */ /* 0x000f2c000c1e9b00 */
[----:B0-----:R-:W-:-:S02]  /*1270*/  DFMA R8, R12, R8, R4 ;  /* 0x000000080c08722b */ /* 0x001fc40000000004 */
[----:B------:R-:W0:Y:S04]  /*1280*/  LDS.128 R4, [R2+UR6+-0x10] ;  /* 0xfffff00602047984 */ /* 0x000e280008000c00 */
[----:B------:R-:W2:Y:S02]  /*1290*/  LDG.E.64.CONSTANT R12, desc[UR8][R22.64+0x10] ;  /* 0x00001008160c7981 */ /* 0x000ea4000c1e9b00 */
[----:B------:R-:W-:Y:S02]  /*12a0*/  DFMA R10, R16, R10, R8 ;  /* 0x0000000a100a722b */ /* 0x000fe40000000008 */
[----:B------:R-:W3:Y:S06]  /*12b0*/  LDG.E.64.CONSTANT R16, desc[UR8][R22.64+0x18] ;  /* 0x0000180816107981 */ /* 0x000eec000c1e9b00 */
[----:B0-----:R-:W-:Y:S01]  /*12c0*/  DFMA R4, R24, R4, R10 ;  /* 0x000000041804722b */ /* 0x001fe2000000000a */
[----:B------:R-:W3:Y:S04]  /*12d0*/  LDG.E.64.CONSTANT R24, desc[UR8][R22.64+0x30] ;  /* 0x0000300816187981 */ /* 0x000ee8000c1e9b00 */
[----:B------:R-:W0:Y:S04]  /*12e0*/  LDS.128 R8, [R2+UR6] ;  /* 0x0000000602087984 */ /* 0x000e280008000c00 */
[----:B------:R-:W3:Y:S01]  /*12f0*/  LDG.E.64.CONSTANT R22, desc[UR8][R22.64+0x38] ;  /* 0x0000380816167981 */ /* 0x000ee2000c1e9b00 */
[----:B------:R-:W-:-:S08]  /*1300*/  DFMA R4, R30, R6, R4 ;  /* 0x000000061e04722b */ /* 0x000fd00000000004 */
[----:B0-----:R-:W-:Y:S02]  /*1310*/  DFMA R8, R28, R8, R4 ;  /* 0x000000081c08722b */ /* 0x001fe40000000004 */
[----:B------:R-:W2:Y:S01]  /*1320*/  LDS.128 R4, [R2+UR6+0x10] ;  /* 0x0000100602047984 */ /* 0x000ea20008000c00 */
[----:B------:R-:W-:-:S05]  /*1330*/  IADD3 R20, PT, PT, R20, 0x10, RZ ;  /* 0x0000001014147810 */ /* 0x000fca0007ffe0ff */
[----:B----4-:R-:W-:Y:S02]  /*1340*/  DFMA R14, R14, R10, R8 ;  /* 0x0000000a0e0e722b */ /* 0x010fe40000000008 */
[----:B------:R-:W0:Y:S06]  /*1350*/  LDS.128 R8, [R2+UR6+0x20] ;  /* 0x0000200602087984 */ /* 0x000e2c0008000c00 */
[----:B--2---:R-:W-:Y:S02]  /*1360*/  DFMA R4, R12, R4, R14 ;  /* 0x000000040c04722b */ /* 0x004fe4000000000e */
[----:B------:R1:W2:Y:S06]  /*1370*/  LDS.128 R12, [R2+UR6+0x30] ;  /* 0x00003006020c7984 */ /* 0x0002ac0008000c00 */
[----:B---3--:R-:W-:Y:S01]  /*1380*/  DFMA R4, R16, R6, R4 ;  /* 0x000000061004722b */ /* 0x008fe20000000004 */
[----:B-1----:R-:W-:-:S07]  /*1390*/  VIADD R2, R2, 0x80 ;  /* 0x0000008002027836 */ /* 0x002fce0000000000 */
[----:B0-----:R-:W-:Y:S01]  /*13a0*/  DFMA R4, R18, R8, R4 ;  /* 0x000000081204722b */ /* 0x001fe20000000004 */
[----:B------:R-:W-:-:S07]  /*13b0*/  ISETP.NE.AND P0, PT, R2, 0x440, PT ;  /* 0x000004400200780c */ /* 0x000fce0003f05270 */
[----:B------:R-:W-:-:S08]  /*13c0*/  DFMA R4, R26, R10, R4 ;  /* 0x0000000a1a04722b */ /* 0x000fd00000000004 */
[----:B--2---:R-:W-:-:S08]  /*13d0*/  DFMA R4, R24, R12, R4 ;  /* 0x0000000c1804722b */ /* 0x004fd00000000004 */
[----:B------:R-:W-:Y:S01]  /*13e0*/  DFMA R6, R22, R14, R4 ;  /* 0x0000000e1606722b */ /* 0x000fe20000000004 */
[----:B------:R-:W-:Y:S10]  /*13f0*/  @P0 BRA `(.L_x_81) ;  /* 0xfffffffc00440947 */ /* 0x000ff4000383ffff */
[----:B------:R-:W0:Y:S01]  /*1400*/  LDC.64 R4, c[0x0][0x3b0] ;  /* 0x0000ec00ff047b82 */ /* 0x000e220000000a00 */
[----:B------:R-:W-:-:S04]  /*1410*/  IMAD R3, R0, 0xa, R3 ;  /* 0x0000000a00037824 */ /* 0x000fc800078e0203 */
[----:B0-----:R-:W-:-:S05]  /*1420*/  IMAD.WIDE R2, R3, 0x8, R4 ;  /* 0x0000000803027825 */ /* 0x001fca00078e0204 */
[----:B------:R-:W-:Y:S01]  /*1430*/  STG.E.64 desc[UR8][R2.64], R6 ;  /* 0x0000000602007986 */ /* 0x000fe2000c101b08 */
[----:B------:R-:W-:Y:S05]  /*1440*/  EXIT ;  /* 0x000000000000794d */ /* 0x000fea0003800000 */
.L_x_82:
        /* <DEDUP_REMOVED lines=11> */
.L_x_101:


//--------------------- .text._Z11zero_bufferPdm  --------------------------
	.section	.text._Z11zero_bufferPdm,"ax",@progbits
	.align	128
        .global         _Z11zero_bufferPdm
        .type           _Z11zero_bufferPdm,@function
        .size           _Z11zero_bufferPdm,(.L_x_102 - _Z11zero_bufferPdm)
        .other          _Z11zero_bufferPdm,@"STO_CUDA_ENTRY STV_DEFAULT"
_Z11zero_bufferPdm:
.text._Z11zero_bufferPdm:
[----:B------:R-:W-:Y:S01]  /*0000*/  LDC R1, c[0x0][0x37c] ;  /* 0x0000df00ff017b82 */ /* 0x000fe20000000800 */
[----:B------:R-:W0:Y:S07]  /*0010*/  S2R R3, SR_TID.X ;  /* 0x0000000000037919 */ /* 0x000e2e0000002100 */
[----:B------:R-:W0:Y:S01]  /*0020*/  S2UR UR4, SR_CTAID.X ;  /* 0x00000000000479c3 */ /* 0x000e220000002500 */
[----:B------:R-:W1:Y:S07]  /*0030*/  LDCU.64 UR6, c[0x0][0x388] ;  /* 0x00007100ff0677ac */ /* 0x000e6e0008000a00 */
[----:B------:R-:W0:Y:S02]  /*0040*/  LDC R0, c[0x0][0x360] ;  /* 0x0000d800ff007b82 */ /* 0x000e240000000800 */
[----:B0-----:R-:W-:-:S05]  /*0050*/  IMAD R0, R0, UR4, R3 ;  /* 0x0000000400007c24 */ /* 0x001fca000f8e0203 */
[----:B-1----:R-:W-:Y:S02]  /*0060*/  ISETP.GE.U32.AND P0, PT, R0, UR6, PT ;  /* 0x0000000600007c0c */ /* 0x002fe4000bf06070 */
[----:B------:R-:W-:-:S04]  /*0070*/  SHF.R.S32.HI R3, RZ, 0x1f, R0 ;  /* 0x0000001fff037819 */ /* 0x000fc80000011400 */
[----:B------:R-:W-:-:S13]  /*0080*/  ISETP.GE.U32.AND.EX P0, PT, R3, UR7, PT, P0 ;  /* 0x0000000703007c0c */ /* 0x000fda000bf06100 */
[----:B------:R-:W-:Y:S05]  /*0090*/  @P0 EXIT ;  /* 0x000000000000094d */ /* 0x000fea0003800000 */
[----:B------:R-:W0:Y:S01]  /*00a0*/  LDCU.64 UR6, c[0x0][0x380] ;  /* 0x00007000ff0677ac */ /* 0x000e220008000a00 */
[----:B------:R-:W1:Y:S01]  /*00b0*/  LDCU.64 UR4, c[0x0][0x358] ;  /* 0x00006b00ff0477ac */ /* 0x000e620008000a00 */
[----:B0-----:R-:W-:-:S04]  /*00c0*/  LEA R2, P0, R0, UR6, 0x3 ;  /* 0x0000000600027c11 */ /* 0x001fc8000f8018ff */
[----:B------:R-:W-:-:S05]  /*00d0*/  LEA.HI.X R3, R0, UR7, R3, 0x3, P0 ;  /* 0x0000000700037c11 */ /* 0x000fca00080f1c03 */
[----:B-1----:R-:W-:Y:S01]  /*00e0*/  STG.E.64 desc[UR4][R2.64], RZ ;  /* 0x000000ff02007986 */ /* 0x002fe2000c101b04 */
[----:B------:R-:W-:Y:S05]  /*00f0*/  EXIT ;  /* 0x000000000000794d */ /* 0x000fea0003800000 */
.L_x_83:
        /* <DEDUP_REMOVED lines=16> */
.L_x_102:


//--------------------- .text._Z11init_biasesPdi  --------------------------
	.section	.text._Z11init_biasesPdi,"ax",@progbits
	.align	128
        .global         _Z11init_biasesPdi
        .type           _Z11init_biasesPdi,@function
        .size           _Z11init_biasesPdi,(.L_x_103 - _Z11init_biasesPdi)
        .other          _Z11init_biasesPdi,@"STO_CUDA_ENTRY STV_DEFAULT"
_Z11init_biasesPdi:
.text._Z11init_biasesPdi:
[----:B------:R-:W-:Y:S01]  /*0000*/  LDC R1, c[0x0][0x37c] ;  /* 0x0000df00ff017b82 */ /* 0x000fe20000000800 */
[----:B------:R-:W0:Y:S07]  /*0010*/  S2R R0, SR_TID.X ;  /* 0x0000000000007919 */ /* 0x000e2e0000002100 */
[----:B------:R-:W0:Y:S01]  /*0020*/  S2UR UR4, SR_CTAID.X ;  /* 0x00000000000479c3 */ /* 0x000e220000002500 */
[----:B------:R-:W1:Y:S07]  /*0030*/  LDCU UR5, c[0x0][0x388] ;  /* 0x00007100ff0577ac */ /* 0x000e6e0008000800 */
[----:B------:R-:W0:Y:S02]  /*0040*/  LDC R5, c[0x0][0x360] ;  /* 0x0000d800ff057b82 */ /* 0x000e240000000800 */
[----:B0-----:R-:W-:-:S05]  /*0050*/  IMAD R5, R5, UR4, R0 ;  /* 0x0000000405057c24 */ /* 0x001fca000f8e0200 */
[----:B-1----:R-:W-:-:S13]  /*0060*/  ISETP.GE.AND P0, PT, R5, UR5, PT ;  /* 0x0000000505007c0c */ /* 0x002fda000bf06270 */
[----:B------:R-:W-:Y:S05]  /*0070*/  @P0 EXIT ;  /* 0x000000000000094d */ /* 0x000fea0003800000 */
[----:B------:R-:W0:Y:S01]  /*0080*/  LDC.64 R2, c[0x0][0x380] ;  /* 0x0000e000ff027b82 */ /* 0x000e220000000a00 */
[----:B------:R-:W1:Y:S01]  /*0090*/  LDCU.64 UR4, c[0x0][0x358] ;  /* 0x00006b00ff0477ac */ /* 0x000e620008000a00 */
[----:B0-----:R-:W-:-:S05]  /*00a0*/  IMAD.WIDE R2, R5, 0x8, R2 ;  /* 0x0000000805027825 */ /* 0x001fca00078e0202 */
[----:B-1----:R-:W-:Y:S01]  /*00b0*/  STG.E.64 desc[UR4][R2.64], RZ ;  /* 0x000000ff02007986 */ /* 0x002fe2000c101b04 */
[----:B------:R-:W-:Y:S05]  /*00c0*/  EXIT ;  /* 0x000000000000794d */ /* 0x000fea0003800000 */
.L_x_84:
        /* <DEDUP_REMOVED lines=11> */
.L_x_103:


//--------------------- .text._Z19init_random_weightsPdiij --------------------------
	.section	.text._Z19init_random_weightsPdiij,"ax",@progbits
	.align	128
        .global         _Z19init_random_weightsPdiij
        .type           _Z19init_random_weightsPdiij,@function
        .size           _Z19init_random_weightsPdiij,(.L_x_97 - _Z19init_random_weightsPdiij)
        .other          _Z19init_random_weightsPdiij,@"STO_CUDA_ENTRY STV_DEFAULT"
_Z19init_random_weightsPdiij:
.text._Z19init_random_weightsPdiij:
[----:B------:R-:W-:Y:S01]  /*0000*/  LDC R1, c[0x0][0x37c] ;  /* 0x0000df00ff017b82 */ /* 0x000fe20000000800 */
[----:B------:R-:W0:Y:S07]  /*0010*/  S2R R0, SR_TID.X ;  /* 0x0000000000007919 */ /* 0x000e2e0000002100 */
[----:B------:R-:W0:Y:S01]  /*0020*/  S2UR UR6, SR_CTAID.X ;  /* 0x00000000000679c3 */ /* 0x000e220000002500 */
[----:B------:R-:W1:Y:S07]  /*0030*/  LDCU.64 UR4, c[0x0][0x388] ;  /* 0x00007100ff0477ac */ /* 0x000e6e0008000a00 */
[----:B------:R-:W0:Y:S01]  /*0040*/  LDC R7, c[0x0][0x360] ;  /* 0x0000d800ff077b82 */ /* 0x000e220000000800 */
[----:B-1----:R-:W-:Y:S01]  /*0050*/  UIMAD UR4, UR5, UR4, URZ ;  /* 0x00000004050472a4 */ /* 0x002fe2000f8e02ff */
[----:B0-----:R-:W-:-:S05]  /*0060*/  IMAD R7, R7, UR6, R0 ;  /* 0x0000000607077c24 */ /* 0x001fca000f8e0200 */
[----:B------:R-:W-:-:S13]  /*0070*/  ISETP.GE.AND P0, PT, R7, UR4, PT ;  /* 0x0000000407007c0c */ /* 0x000fda000bf06270 */
[----:B------:R-:W-:Y:S05]  /*0080*/  @P0 EXIT ;  /* 0x000000000000094d */ /* 0x000fea0003800000 */
[----:B------:R-:W0:Y:S01]  /*0090*/  I2F.F64 R8, UR5 ;  /* 0x0000000500087d12 */ /* 0x000e220008201c00 */
[----:B------:R-:W-:Y:S01]  /*00a0*/  IMAD.MOV.U32 R2, RZ, RZ, 0x1 ;  /* 0x00000001ff027424 */ /* 0x000fe200078e00ff */
[----:B------:R-:W1:Y:S06]  /*00b0*/  LDCU UR4, c[0x0][0x390] ;  /* 0x00007200ff0477ac */ /* 0x000e6c0008000800 */
[----:B0-----:R-:W0:Y:S01]  /*00c0*/  MUFU.RCP64H R3, R9 ;  /* 0x0000000900037308 */ /* 0x001e220000001800 */
[----:B-1----:R-:W-:-:S05]  /*00d0*/  VIADD R0, R7, UR4 ;  /* 0x0000000407007c36 */ /* 0x002fca0008000000 */
[----:B------:R-:W-:-:S05]  /*00e0*/  LOP3.LUT R0, R0, 0xaad26b49, RZ, 0x3c, !PT ;  /* 0xaad26b4900007812 */ /* 0x000fca00078e3cff */
[----:B------:R-:W-:Y:S01]  /*00f0*/  IMAD R6, R0, 0x4182bed5, RZ ;  /* 0x4182bed500067824 */ /* 0x000fe200078e02ff */
[----:B0-----:R-:W-:-:S03]  /*0100*/  DFMA R4, -R8, R2, 1 ;  /* 0x3ff000000804742b */ /* 0x001fc60000000102 */
[----:B------:R-:W-:-:S05]  /*0110*/  VIADD R0, R6, 0x583f19 ;  /* 0x00583f1906007836 */ /* 0x000fca0000000000 */
[----:B------:R-:W-:-:S08]  /*0120*/  DFMA R4, R4, R4, R4 ;  /* 0x000000040404722b */ /* 0x000fd00000000004 */
[----:B------:R-:W-:-:S08]  /*0130*/  DFMA R4, R2, R4, R2 ;  /* 0x000000040204722b */ /* 0x000fd00000000002 */
[----:B------:R-:W-:-:S08]  /*0140*/  DFMA R2, -R8, R4, 1 ;  /* 0x3ff000000802742b */ /* 0x000fd00000000104 */
[----:B------:R-:W-:-:S08]  /*0150*/  DFMA R2, R4, R2, R4 ;  /* 0x000000020402722b */ /* 0x000fd00000000004 */
[----:B------:R-:W-:-:S08]  /*0160*/  DMUL R4, R2, 2 ;  /* 0x4000000002047828 */ /* 0x000fd00000000000 */
[----:B------:R-:W-:-:S08]  /*0170*/  DFMA R10, -R8, R4, 2 ;  /* 0x40000000080a742b */ /* 0x000fd00000000104 */
[----:B------:R-:W-:Y:S01]  /*0180*/  DFMA R2, R2, R10, R4 ;  /* 0x0000000a0202722b */ /* 0x000fe20000000004 */
[----:B------:R-:W-:-:S09]  /*0190*/  VIADD R5, R6, 0x75bcd15 ;  /* 0x075bcd1506057836 */ /* 0x000fd20000000000 */
[----:B------:R-:W-:-:S05]  /*01a0*/  FFMA R4, RZ, R9, R3 ;  /* 0x00000009ff047223 */ /* 0x000fca0000000003 */
[----:B------:R-:W-:Y:S02]  /*01b0*/  FSETP.GT.AND P0, PT, |R4|, 1.469367938527859385e-39, PT ;  /* 0x001000000400780b */ /* 0x000fe40003f04200 */
[----:B------:R-:W-:-:S11]  /*01c0*/  LOP3.LUT R4, R6, 0x159a55e5, RZ, 0x3c, !PT ;  /* 0x159a55e506047812 */ /* 0x000fd600078e3cff */
[----:B------:R-:W-:Y:S05]  /*01d0*/  @P0 BRA `(.L_x_85) ;  /* 0x0000000000080947 */ /* 0x000fea0003800000 */
[----:B------:R-:W-:-:S07]  /*01e0*/  MOV R12, 0x200 ;  /* 0x00000200000c7802 */ /* 0x000fce0000000f00 */
[----:B------:R-:W-:Y:S05]  /*01f0*/  CALL.REL.NOINC `($__internal_2_$__cuda_sm20_div_rn_f64_full) ;  /* 0x0000000000c07944 */ /* 0x000fea0003c00000 */
.L_x_85:
[----:B------:R-:W0:Y:S01]  /*0200*/  MUFU.RSQ64H R9, R3 ;  /* 0x0000000300097308 */ /* 0x000e220000001c00 */
[----:B------:R-:W-:Y:S01]  /*0210*/  VIADD R8, R3, 0xfcb00000 ;  /* 0xfcb0000003087836 */ /* 0x000fe20000000000 */
[----:B------:R-:W1:Y:S01]  /*0220*/  LDCU.64 UR4, c[0x0][0x358] ;  /* 0x00006b00ff0477ac */ /* 0x000e620008000a00 */
[----:B------:R-:W-:Y:S02]  /*0230*/  IMAD.MOV.U32 R18, RZ, RZ, 0x0 ;  /* 0x00000000ff127424 */ /* 0x000fe400078e00ff */
[----:B------:R-:W-:Y:S01]  /*0240*/  IMAD.MOV.U32 R19, RZ, RZ, 0x3fd80000 ;  /* 0x3fd80000ff137424 */ /* 0x000fe200078e00ff */
[----:B------:R-:W-:Y:S01]  /*0250*/  ISETP.GE.U32.AND P0, PT, R8, 0x7ca00000, PT ;  /* 0x7ca000000800780c */ /* 0x000fe20003f06070 */
[----:B0-----:R-:W-:-:S08]  /*0260*/  DMUL R10, R8, R8 ;  /* 0x00000008080a7228 */ /* 0x001fd00000000000 */
[----:B------:R-:W-:-:S08]  /*0270*/  DFMA R10, -R10, R2, 1 ;  /* 0x3ff000000a0a742b */ /* 0x000fd00000000102 */
[----:B------:R-:W-:Y:S02]  /*0280*/  DFMA R18, R10, R18, 0.5 ;  /* 0x3fe000000a12742b */ /* 0x000fe40000000012 */
[----:B------:R-:W-:-:S08]  /*0290*/  DMUL R10, R8, R10 ;  /* 0x0000000a080a7228 */ /* 0x000fd00000000000 */
[----:B------:R-:W-:-:S08]  /*02a0*/  DFMA R18, R18, R10, R8 ;  /* 0x0000000a1212722b */ /* 0x000fd00000000008 */
[----:B------:R-:W-:Y:S02]  /*02b0*/  DMUL R12, R18, R2 ;  /* 0x00000002120c7228 */ /* 0x000fe40000000000 */
[----:B------:R-:W-:Y:S02]  /*02c0*/  VIADD R17, R19, 0xfff00000 ;  /* 0xfff0000013117836 */ /* 0x000fe40000000000 */
[----:B------:R-:W-:-:S04]  /*02d0*/  IMAD.MOV.U32 R16, RZ, RZ, R18 ;  /* 0x000000ffff107224 */ /* 0x000fc800078e0012 */
[----:B------:R-:W-:-:S08]  /*02e0*/  DFMA R14, R12, -R12, R2 ;  /* 0x8000000c0c0e722b */ /* 0x000fd00000000002 */
[----:B------:R-:W-:Y:S01]  /*02f0*/  DFMA R10, R14, R16, R12 ;  /* 0x000000100e0a722b */ /* 0x000fe2000000000c */
[----:B-1----:R-:W-:Y:S10]  /*0300*/  @!P0 BRA `(.L_x_86) ;  /* 0x00000000000c8947 */ /* 0x002ff40003800000 */
[----:B------:R-:W-:Y:S02]  /*0310*/  MOV R10, R2 ;  /* 0x00000002000a7202 */ /* 0x000fe40000000f00 */
[----:B------:R-:W-:-:S07]  /*0320*/  MOV R2, 0x340 ;  /* 0x0000034000027802 */ /* 0x000fce0000000f00 */
[----:B------:R-:W-:Y:S05]  /*0330*/  CALL.REL.NOINC `($__internal_3_$__cuda_sm20_dsqrt_rn_f64_mediumpath_v1) ;  /* 0x0000000400b07944 */ /* 0x000fea0003c00000 */
.L_x_86:
[----:B------:R-:W-:Y:S01]  /*0340*/  SHF.R.U32.HI R2, RZ, 0x2, R5 ;  /* 0x00000002ff027819 */ /* 0x000fe20000011605 */
[----:B------:R-:W-:Y:S01]  /*0350*/  IMAD.SHL.U32 R3, R0, 0x10, RZ ;  /* 0x0000001000037824 */ /* 0x000fe200078e00ff */
[----:B------:R-:W-:Y:S01]  /*0360*/  SHF.R.U32.HI R9, RZ, 0x2, R4 ;  /* 0x00000002ff097819 */ /* 0x000fe20000011604 */
[----:B------:R-:W-:Y:S01]  /*0370*/  IMAD.MOV.U32 R4, RZ, RZ, 0x0 ;  /* 0x00000000ff047424 */ /* 0x000fe200078e00ff */
[----:B------:R-:W-:Y:S01]  /*0380*/  LOP3.LUT R2, R2, R5, RZ, 0x3c, !PT ;  /* 0x0000000502027212 */ /* 0x000fe200078e3cff */
[----:B------:R-:W0:Y:S01]  /*0390*/  LDC.64 R12, c[0x0][0x380] ;  /* 0x0000e000ff0c7b82 */ /* 0x000e220000000a00 */
[----:B------:R-:W-:-:S03]  /*03a0*/  LOP3.LUT R9, R9, 0x159a55e5, R6, 0x96, !PT ;  /* 0x159a55e509097812 */ /* 0x000fc600078e9606 */
[----:B------:R-:W-:-:S05]  /*03b0*/  IMAD.SHL.U32 R5, R2, 0x2, RZ ;  /* 0x0000000202057824 */ /* 0x000fca00078e00ff */
[----:B------:R-:W-:-:S04]  /*03c0*/  LOP3.LUT R3, R0, R3, R5, 0x96, !PT ;  /* 0x0000000300037212 */ /* 0x000fc800078e9605 */
[----:B------:R-:W-:Y:S01]  /*03d0*/  LOP3.LUT R5, R3, R2, RZ, 0x3c, !PT ;  /* 0x0000000203057212 */ /* 0x000fe200078e3cff */
[----:B------:R-:W-:-:S04]  /*03e0*/  IMAD.SHL.U32 R2, R9, 0x2, RZ ;  /* 0x0000000209027824 */ /* 0x000fc800078e00ff */
[----:B------:R-:W-:-:S05]  /*03f0*/  IMAD.SHL.U32 R0, R5, 0x10, RZ ;  /* 0x0000001005007824 */ /* 0x000fca00078e00ff */
[----:B------:R-:W-:-:S04]  /*0400*/  LOP3.LUT R0, R9, R2, R0, 0x96, !PT ;  /* 0x0000000209007212 */ /* 0x000fc800078e9600 */
[----:B------:R-:W-:Y:S02]  /*0410*/  LOP3.LUT R3, R0, R5, RZ, 0x3c, !PT ;  /* 0x0000000500037212 */ /* 0x000fe400078e3cff */
[C---:B------:R-:W-:Y:S02]  /*0420*/  IADD3 R5, PT, PT, R6.reuse, -0x26039c23, R5 ;  /* 0xd9fc63dd06057810 */ /* 0x040fe40007ffe005 */
[----:B------:R-:W-:-:S05]  /*0430*/  IADD3 R3, PT, PT, R6, -0x25fe145e, R3 ;  /* 0xda01eba206037810 */ /* 0x000fca0007ffe003 */
[----:B------:R-:W-:-:S04]  /*0440*/  IMAD.WIDE.U32 R2, R3, 0x200000, RZ ;  /* 0x0020000003027825 */ /* 0x000fc800078e00ff */
[----:B------:R-:W-:Y:S01]  /*0450*/  IMAD.MOV.U32 R9, RZ, RZ, R3 ;  /* 0x000000ffff097224 */ /* 0x000fe200078e0003 */
[----:B------:R-:W-:Y:S01]  /*0460*/  LOP3.LUT R8, R2, R5, RZ, 0x3c, !PT ;  /* 0x0000000502087212 */ /* 0x000fe200078e3cff */
[----:B------:R-:W-:-:S03]  /*0470*/  IMAD.MOV.U32 R5, RZ, RZ, 0x3ca00000 ;  /* 0x3ca00000ff057424 */ /* 0x000fc600078e00ff */
[----:B------:R-:W1:Y:S03]  /*0480*/  I2F.F64.U64 R2, R8 ;  /* 0x0000000800027312 */ /* 0x000e660000301800 */
[----:B-1----:R-:W-:Y:S01]  /*0490*/  DFMA R2, R2, R4, 5.5511151231257827021e-17 ;  /* 0x3c9000000202742b */ /* 0x002fe20000000004 */
[----:B------:R-:W-:-:S07]  /*04a0*/  IMAD.MOV.U32 R5, RZ, RZ, 0x40000000 ;  /* 0x40000000ff057424 */ /* 0x000fce00078e00ff */
[----:B------:R-:W-:Y:S01]  /*04b0*/  DFMA R2, R2, R4, -1 ;  /* 0xbff000000202742b */ /* 0x000fe20000000004 */
[----:B0-----:R-:W-:-:S07]  /*04c0*/  IMAD.WIDE R4, R7, 0x8, R12 ;  /* 0x0000000807047825 */ /* 0x001fce00078e020c */
[----:B------:R-:W-:-:S07]  /*04d0*/  DMUL R2, R2, R10 ;  /* 0x0000000a02027228 */ /* 0x000fce0000000000 */
[----:B------:R-:W-:Y:S01]  /*04e0*/  STG.E.64 desc[UR4][R4.64], R2 ;  /* 0x0000000204007986 */ /* 0x000fe2000c101b04 */
[----:B------:R-:W-:Y:S05]  /*04f0*/  EXIT ;  /* 0x000000000000794d */ /* 0x000fea0003800000 */
        .weak           $__internal_2_$__cuda_sm20_div_rn_f64_full
        .type           $__internal_2_$__cuda_sm20_div_rn_f64_full,@function
        .size           $__internal_2_$__cuda_sm20_div_rn_f64_full,($__internal_3_$__cuda_sm20_dsqrt_rn_f64_mediumpath_v1 - $__internal_2_$__cuda_sm20_div_rn_f64_full)
$__internal_2_$__cuda_sm20_div_rn_f64_full:
[C---:B------:R-:W-:Y:S01]  /*0500*/  FSETP.GEU.AND P0, PT, |R9|.reuse, 1.469367938527859385e-39, PT ;  /* 0x001000000900780b */ /* 0x040fe20003f0e200 */
[----:B------:R-:W-:Y:S01]  /*0510*/  IMAD.MOV.U32 R11, RZ, RZ, R9 ;  /* 0x000000ffff0b7224 */ /* 0x000fe200078e0009 */
[C---:B------:R-:W-:Y:S01]  /*0520*/  LOP3.LUT R2, R9.reuse, 0x800fffff, RZ, 0xc0, !PT ;  /* 0x800fffff09027812 */ /* 0x040fe200078ec0ff */
[----:B------:R-:W-:Y:S01]  /*0530*/  IMAD.MOV.U32 R14, RZ, RZ, 0x1 ;  /* 0x00000001ff0e7424 */ /* 0x000fe200078e00ff */
[----:B------:R-:W-:Y:S01]  /*0540*/  MOV R10, R8 ;  /* 0x00000008000a7202 */ /* 0x000fe20000000f00 */
[----:B------:R-:W-:Y:S01]  /*0550*/  IMAD.MOV.U32 R13, RZ, RZ, 0x1ca00000 ;  /* 0x1ca00000ff0d7424 */ /* 0x000fe200078e00ff */
[----:B------:R-:W-:Y:S01]  /*0560*/  LOP3.LUT R3, R2, 0x3ff00000, RZ, 0xfc, !PT ;  /* 0x3ff0000002037812 */ /* 0x000fe200078efcff */
[----:B------:R-:W-:Y:S01]  /*0570*/  IMAD.MOV.U32 R2, RZ, RZ, R8 ;  /* 0x000000ffff027224 */ /* 0x000fe200078e0008 */
[----:B------:R-:W-:Y:S01]  /*0580*/  LOP3.LUT R18, R9, 0x7ff00000, RZ, 0xc0, !PT ;  /* 0x7ff0000009127812 */ /* 0x000fe200078ec0ff */
[----:B------:R-:W-:Y:S02]  /*0590*/  IMAD.MOV.U32 R21, RZ, RZ, 0x40000000 ;  /* 0x40000000ff157424 */ /* 0x000fe400078e00ff */
[----:B------:R-:W-:Y:S01]  /*05a0*/  IMAD.MOV.U32 R8, RZ, RZ, RZ ;  /* 0x000000ffff087224 */ /* 0x000fe200078e00ff */
[----:B------:R-:W-:Y:S01]  /*05b0*/  ISETP.LE.U32.AND P1, PT, R18, 0x40000000, PT ;  /* 0x400000001200780c */ /* 0x000fe20003f23070 */
[----:B------:R-:W-:Y:S01]  /*05c0*/  @!P0 DMUL R2, R10, 8.98846567431157953865e+307 ;  /* 0x7fe000000a028828 */ /* 0x000fe20000000000 */
[----:B------:R-:W-:-:S02]  /*05d0*/  VIADD R22, R21, 0xffffffff ;  /* 0xffffffff15167836 */ /* 0x000fc40000000000 */
[----:B------:R-:W-:Y:S01]  /*05e0*/  SEL R9, R13, 0x63400000, !P1 ;  /* 0x634000000d097807 */ /* 0x000fe20004800000 */
[----:B------:R-:W-:Y:S02]  /*05f0*/  IMAD.MOV.U32 R20, RZ, RZ, R18 ;  /* 0x000000ffff147224 */ /* 0x000fe400078e0012 */
[----:B------:R-:W0:Y:S04]  /*0600*/  MUFU.RCP64H R15, R3 ;  /* 0x00000003000f7308 */ /* 0x000e280000001800 */
[----:B------:R-:W-:Y:S02]  /*0610*/  @!P0 LOP3.LUT R20, R3, 0x7ff00000, RZ, 0xc0, !PT ;  /* 0x7ff0000003148812 */ /* 0x000fe400078ec0ff */
[----:B------:R-:W-:Y:S02]  /*0620*/  ISETP.GT.U32.AND P0, PT, R22, 0x7feffffe, PT ;  /* 0x7feffffe1600780c */ /* 0x000fe40003f04070 */
[----:B------:R-:W-:-:S04]  /*0630*/  IADD3 R22, PT, PT, R20, -0x1, RZ ;  /* 0xffffffff14167810 */ /* 0x000fc80007ffe0ff */
[----:B------:R-:W-:Y:S01]  /*0640*/  ISETP.GT.U32.OR P0, PT, R22, 0x7feffffe, P0 ;  /* 0x7feffffe1600780c */ /* 0x000fe20000704470 */
[----:B0-----:R-:W-:-:S08]  /*0650*/  DFMA R16, R14, -R2, 1 ;  /* 0x3ff000000e10742b */ /* 0x001fd00000000802 */
[----:B------:R-:W-:-:S08]  /*0660*/  DFMA R16, R16, R16, R16 ;  /* 0x000000101010722b */ /* 0x000fd00000000010 */
[----:B------:R-:W-:-:S08]  /*0670*/  DFMA R14, R14, R16, R14 ;  /* 0x000000100e0e722b */ /* 0x000fd0000000000e */
[----:B------:R-:W-:-:S08]  /*0680*/  DFMA R16, R14, -R2, 1 ;  /* 0x3ff000000e10742b */ /* 0x000fd00000000802 */
[----:B------:R-:W-:-:S08]  /*0690*/  DFMA R14, R14, R16, R14 ;  /* 0x000000100e0e722b */ /* 0x000fd0000000000e */
[----:B------:R-:W-:-:S08]  /*06a0*/  DMUL R16, R14, R8 ;  /* 0x000000080e107228 */ /* 0x000fd00000000000 */
[----:B------:R-:W-:-:S08]  /*06b0*/  DFMA R18, R16, -R2, R8 ;  /* 0x800000021012722b */ /* 0x000fd00000000008 */
[----:B------:R-:W-:Y:S01]  /*06c0*/  DFMA R14, R14, R18, R16 ;  /* 0x000000120e0e722b */ /* 0x000fe20000000010 */
[----:B------:R-:W-:Y:S10]  /*06d0*/  @P0 BRA `(.L_x_87) ;  /* 0x0000000000740947 */ /* 0x000ff40003800000 */
[----:B------:R-:W-:Y:S01]  /*06e0*/  LOP3.LUT R18, R11, 0x7ff00000, RZ, 0xc0, !PT ;  /* 0x7ff000000b127812 */ /* 0x000fe200078ec0ff */
[----:B------:R-:W-:-:S03]  /*06f0*/  IMAD.MOV.U32 R16, RZ, RZ, 0x40000000 ;  /* 0x40000000ff107424 */ /* 0x000fc600078e00ff */
[----:B------:R-:W-:Y:S01]  /*0700*/  ISETP.LE.U32.AND P0, PT, R18, 0x40000000, PT ;  /* 0x400000001200780c */ /* 0x000fe20003f03070 */
[----:B------:R-:W-:-:S03]  /*0710*/  IMAD.MOV R17, RZ, RZ, -R18 ;  /* 0x000000ffff117224 */ /* 0x000fc600078e0a12 */
[----:B------:R-:W-:Y:S02]  /*0720*/  SEL R18, R13, 0x63400000, !P0 ;  /* 0x634000000d127807 */ /* 0x000fe40004000000 */
[----:B------:R-:W-:-:S04]  /*0730*/  VIADDMNMX R16, R17, R16, 0xb9600000, !PT ;  /* 0xb960000011107446 */ /* 0x000fc80007800110 */
[----:B------:R-:W-:-:S05]  /*0740*/  VIMNMX R13, PT, PT, R16, 0x46a00000, PT ;  /* 0x46a00000100d7848 */ /* 0x000fca0003fe0100 */
[----:B------:R-:W-:Y:S02]  /*0750*/  IMAD.IADD R13, R13, 0x1, -R18 ;  /* 0x000000010d0d7824 */ /* 0x000fe400078e0a12 */
[----:B------:R-:W-:Y:S02]  /*0760*/  IMAD.MOV.U32 R18, RZ, RZ, RZ ;  /* 0x000000ffff127224 */ /* 0x000fe400078e00ff */
[----:B------:R-:W-:-:S06]  /*0770*/  VIADD R19, R13, 0x7fe00000 ;  /* 0x7fe000000d137836 */ /* 0x000fcc0000000000 */
        /* <DEDUP_REMOVED lines=10> */
[----:B------:R-:W-:Y:S01]  /*0820*/  IADD3 R13, PT, PT, -R13, -0x43300000, RZ ;  /* 0xbcd000000d0d7810 */ /* 0x000fe20007ffe1ff */
[----:B------:R-:W-:-:S06]  /*0830*/  IMAD.MOV.U32 R2, RZ, RZ, RZ ;  /* 0x000000ffff027224 */ /* 0x000fcc00078e00ff */
[----:B------:R-:W-:Y:S02]  /*0840*/  DFMA R2, R16, -R2, R14 ;  /* 0x800000021002722b */ /* 0x000fe4000000000e */
[----:B------:R-:W-:-:S08]  /*0850*/  DMUL.RP R14, R14, R18 ;  /* 0x000000120e0e7228 */ /* 0x000fd00000008000 */
[----:B------:R-:W-:Y:S02]  /*0860*/  FSETP.NEU.AND P0, PT, |R3|, R13, PT ;  /* 0x0000000d0300720b */ /* 0x000fe40003f0d200 */
[----:B------:R-:W-:Y:S02]  /*0870*/  LOP3.LUT R11, R15, R11, RZ, 0x3c, !PT ;  /* 0x0000000b0f0b7212 */ /* 0x000fe400078e3cff */
[----:B------:R-:W-:Y:S02]  /*0880*/  FSEL R16, R14, R16, !P0 ;  /* 0x000000100e107208 */ /* 0x000fe40004000000 */
[----:B------:R-:W-:Y:S01]  /*0890*/  FSEL R17, R11, R17, !P0 ;  /* 0x000000110b117208 */ /* 0x000fe20004000000 */
[----:B------:R-:W-:Y:S06]  /*08a0*/  BRA `(.L_x_88) ;  /* 0x0000000000447947 */ /* 0x000fec0003800000 */
.L_x_87:
[----:B------:R-:W-:-:S14]  /*08b0*/  DSETP.NAN.AND P0, PT, R10, R10, PT ;  /* 0x0000000a0a00722a */ /* 0x000fdc0003f08000 */
[----:B------:R-:W-:Y:S05]  /*08c0*/  @P0 BRA `(.L_x_89) ;  /* 0x0000000000340947 */ /* 0x000fea0003800000 */
[----:B------:R-:W-:Y:S01]  /*08d0*/  ISETP.NE.AND P0, PT, R21, R20, PT ;  /* 0x000000141500720c */ /* 0x000fe20003f05270 */
[----:B------:R-:W-:Y:S01]  /*08e0*/  IMAD.MOV.U32 R17, RZ, RZ, -0x80000 ;  /* 0xfff80000ff117424 */ /* 0x000fe200078e00ff */
[----:B------:R-:W-:-:S11]  /*08f0*/  MOV R16, 0x0 ;  /* 0x0000000000107802 */ /* 0x000fd60000000f00 */
[----:B------:R-:W-:Y:S05]  /*0900*/  @!P0 BRA `(.L_x_88) ;  /* 0x00000000002c8947 */ /* 0x000fea0003800000 */
[----:B------:R-:W-:Y:S02]  /*0910*/  ISETP.NE.AND P0, PT, R21, 0x7ff00000, PT ;  /* 0x7ff000001500780c */ /* 0x000fe40003f05270 */
[----:B------:R-:W-:Y:S02]  /*0920*/  LOP3.LUT R10, R11, 0x40000000, RZ, 0x3c, !PT ;  /* 0x400000000b0a7812 */ /* 0x000fe400078e3cff */
[----:B------:R-:W-:Y:S02]  /*0930*/  ISETP.EQ.OR P0, PT, R20, RZ, !P0 ;  /* 0x000000ff1400720c */ /* 0x000fe40004702670 */
[----:B------:R-:W-:-:S11]  /*0940*/  LOP3.LUT R17, R10, 0x80000000, RZ, 0xc0, !PT ;  /* 0x800000000a117812 */ /* 0x000fd600078ec0ff */
[----:B------:R-:W-:Y:S01]  /*0950*/  @P0 LOP3.LUT R2, R17, 0x7ff00000, RZ, 0xfc, !PT ;  /* 0x7ff0000011020812 */ /* 0x000fe200078efcff */
[----:B------:R-:W-:Y:S02]  /*0960*/  @!P0 IMAD.MOV.U32 R16, RZ, RZ, RZ ;  /* 0x000000ffff108224 */ /* 0x000fe400078e00ff */
[----:B------:R-:W-:Y:S02]  /*0970*/  @P0 IMAD.MOV.U32 R16, RZ, RZ, RZ ;  /* 0x000000ffff100224 */ /* 0x000fe400078e00ff */
[----:B------:R-:W-:Y:S01]  /*0980*/  @P0 IMAD.MOV.U32 R17, RZ, RZ, R2 ;  /* 0x000000ffff110224 */ /* 0x000fe200078e0002 */
[----:B------:R-:W-:Y:S06]  /*0990*/  BRA `(.L_x_88) ;  /* 0x0000000000087947 */ /* 0x000fec0003800000 */
.L_x_89:
[----:B------:R-:W-:Y:S01]  /*09a0*/  LOP3.LUT R17, R11, 0x80000, RZ, 0xfc, !PT ;  /* 0x000800000b117812 */ /* 0x000fe200078efcff */
[----:B------:R-:W-:-:S07]  /*09b0*/  IMAD.MOV.U32 R16, RZ, RZ, R10 ;  /* 0x000000ffff107224 */ /* 0x000fce00078e000a */
.L_x_88:
[----:B------:R-:W-:Y:S01]  /*09c0*/  MOV R13, 0x0 ;  /* 0x00000000000d7802 */ /* 0x000fe20000000f00 */
[----:B------:R-:W-:Y:S02]  /*09d0*/  IMAD.MOV.U32 R2, RZ, RZ, R16 ;  /* 0x000000ffff027224 */ /* 0x000fe400078e0010 */
[----:B------:R-:W-:Y:S01]  /*09e0*/  IMAD.MOV.U32 R3, RZ, RZ, R17 ;  /* 0x000000ffff037224 */ /* 0x000fe200078e0011 */
[----:B------:R-:W-:Y:S06]  /*09f0*/  RET.REL.NODEC R12 `(_Z19init_random_weightsPdiij) ;  /* 0xfffffff40c807950 */ /* 0x000fec0003c3ffff */
        .weak           $__internal_3_$__cuda_sm20_dsqrt_rn_f64_mediumpath_v1
        .type           $__internal_3_$__cuda_sm20_dsqrt_rn_f64_mediumpath_v1,@function
        .size           $__internal_3_$__cuda_sm20_dsqrt_rn_f64_mediumpath_v1,(.L_x_97 - $__internal_3_$__cuda_sm20_dsqrt_rn_f64_mediumpath_v1)
$__internal_3_$__cuda_sm20_dsqrt_rn_f64_mediumpath_v1:
[----:B------:R-:W-:Y:S01]  /*0a00*/  ISETP.GE.U32.AND P0, PT, R8, -0x3400000, PT ;  /* 0xfcc000000800780c */ /* 0x000fe20003f06070 */
[----:B------:R-:W-:Y:S02]  /*0a10*/  IMAD.MOV.U32 R8, RZ, RZ, R10 ;  /* 0x000000ffff087224 */ /* 0x000fe400078e000a */
[----:B------:R-:W-:Y:S02]  /*0a20*/  IMAD.MOV.U32 R16, RZ, RZ, R18 ;  /* 0x000000ffff107224 */ /* 0x000fe400078e0012 */
[----:B------:R-:W-:Y:S02]  /*0a30*/  IMAD.MOV.U32 R9, RZ, RZ, R3 ;  /* 0x000000ffff097224 */ /* 0x000fe400078e0003 */
[----:B------:R-:W-:Y:S02]  /*0a40*/  IMAD.MOV.U32 R10, RZ, RZ, R14 ;  /* 0x000000ffff0a7224 */ /* 0x000fe400078e000e */
[----:B------:R-:W-:-:S04]  /*0a50*/  IMAD.MOV.U32 R11, RZ, RZ, R15 ;  /* 0x000000ffff0b7224 */ /* 0x000fc800078e000f */
[----:B------:R-:W-:Y:S05]  /*0a60*/  @!P0 BRA `(.L_x_90) ;  /* 0x0000000000208947 */ /* 0x000fea0003800000 */
[----:B------:R-:W-:-:S10]  /*0a70*/  DFMA.RM R10, R10, R16, R12 ;  /* 0x000000100a0a722b */ /* 0x000fd4000000400c */
[----:B------:R-:W-:-:S05]  /*0a80*/  IADD3 R12, P0, PT, R10, 0x1, RZ ;  /* 0x000000010a0c7810 */ /* 0x000fca0007f1e0ff */
[----:B------:R-:W-:-:S06]  /*0a90*/  IMAD.X R13, RZ, RZ, R11, P0 ;  /* 0x000000ffff0d7224 */ /* 0x000fcc00000e060b */
[----:B------:R-:W-:-:S08]  /*0aa0*/  DFMA.RP R8, -R10, R12, R8 ;  /* 0x0000000c0a08722b */ /* 0x000fd00000008108 */
[----:B------:R-:W-:-:S06]  /*0ab0*/  DSETP.GT.AND P0, PT, R8, RZ, PT ;  /* 0x000000ff0800722a */ /* 0x000fcc0003f04000 */
[----:B------:R-:W-:Y:S02]  /*0ac0*/  FSEL R10, R12, R10, P0 ;  /* 0x0000000a0c0a7208 */ /* 0x000fe40000000000 */
[----:B------:R-:W-:Y:S01]  /*0ad0*/  FSEL R11, R13, R11, P0 ;  /* 0x0000000b0d0b7208 */ /* 0x000fe20000000000 */
[----:B------:R-:W-:Y:S06]  /*0ae0*/  BRA `(.L_x_91) ;  /* 0x0000000000647947 */ /* 0x000fec0003800000 */
.L_x_90:
[----:B------:R-:W-:-:S14]  /*0af0*/  DSETP.NE.AND P0, PT, R8, RZ, PT ;  /* 0x000000ff0800722a */ /* 0x000fdc0003f05000 */
[----:B------:R-:W-:Y:S05]  /*0b00*/  @!P0 BRA `(.L_x_92) ;  /* 0x0000000000588947 */ /* 0x000fea0003800000 */
[----:B------:R-:W-:-:S13]  /*0b10*/  ISETP.GE.AND P0, PT, R9, RZ, PT ;  /* 0x000000ff0900720c */ /* 0x000fda0003f06270 */
[----:B------:R-:W-:Y:S01]  /*0b20*/  @!P0 IMAD.MOV.U32 R10, RZ, RZ, 0x0 ;  /* 0x00000000ff0a8424 */ /* 0x000fe200078e00ff */
[----:B------:R-:W-:Y:S01]  /*0b30*/  @!P0 MOV R11, 0xfff80000 ;  /* 0xfff80000000b8802 */ /* 0x000fe20000000f00 */
[----:B------:R-:W-:Y:S06]  /*0b40*/  @!P0 BRA `(.L_x_91) ;  /* 0x00000000004c8947 */ /* 0x000fec0003800000 */
[----:B------:R-:W-:-:S13]  /*0b50*/  ISETP.GT.AND P0, PT, R9, 0x7fefffff, PT ;  /* 0x7fefffff0900780c */ /* 0x000fda0003f04270 */
[----:B------:R-:W-:Y:S05]  /*0b60*/  @P0 BRA `(.L_x_92) ;  /* 0x0000000000400947 */ /* 0x000fea0003800000 */
[----:B------:R-:W-:Y:S01]  /*0b70*/  DMUL R8, R8, 8.11296384146066816958e+31 ;  /* 0x4690000008087828 */ /* 0x000fe20000000000 */
[----:B------:R-:W-:Y:S02]  /*0b80*/  IMAD.MOV.U32 R10, RZ, RZ, RZ ;  /* 0x000000ffff0a7224 */ /* 0x000fe400078e00ff */
[----:B------:R-:W-:Y:S02]  /*0b90*/  IMAD.MOV.U32 R14, RZ, RZ, 0x0 ;  /* 0x00000000ff0e7424 */ /* 0x000fe400078e00ff */
[----:B------:R-:W-:Y:S01]  /*0ba0*/  IMAD.MOV.U32 R15, RZ, RZ, 0x3fd80000 ;  /* 0x3fd80000ff0f7424 */ /* 0x000fe200078e00ff */
[----:B------:R-:W0:Y:S02]  /*0bb0*/  MUFU.RSQ64H R11, R9 ;  /* 0x00000009000b7308 */ /* 0x000e240000001c00 */
[----:B0-----:R-:W-:-:S08]  /*0bc0*/  DMUL R12, R10, R10 ;  /* 0x0000000a0a0c7228 */ /* 0x001fd00000000000 */
[----:B------:R-:W-:-:S08]  /*0bd0*/  DFMA R12, R8, -R12, 1 ;  /* 0x3ff00000080c742b */ /* 0x000fd0000000080c */
[----:B------:R-:W-:Y:S02]  /*0be0*/  DFMA R14, R12, R14, 0.5 ;  /* 0x3fe000000c0e742b */ /* 0x000fe4000000000e */
[----:B------:R-:W-:-:S08]  /*0bf0*/  DMUL R12, R10, R12 ;  /* 0x0000000c0a0c7228 */ /* 0x000fd00000000000 */
[----:B------:R-:W-:-:S08]  /*0c00*/  DFMA R12, R14, R12, R10 ;  /* 0x0000000c0e0c722b */ /* 0x000fd0000000000a */
[----:B------:R-:W-:Y:S02]  /*0c10*/  DMUL R10, R8, R12 ;  /* 0x0000000c080a7228 */ /* 0x000fe40000000000 */
[----:B------:R-:W-:-:S06]  /*0c20*/  VIADD R13, R13, 0xfff00000 ;  /* 0xfff000000d0d7836 */ /* 0x000fcc0000000000 */
[----:B------:R-:W-:-:S08]  /*0c30*/  DFMA R14, R10, -R10, R8 ;  /* 0x8000000a0a0e722b */ /* 0x000fd00000000008 */
[----:B------:R-:W-:-:S10]  /*0c40*/  DFMA R10, R12, R14, R10 ;  /* 0x0000000e0c0a722b */ /* 0x000fd4000000000a */
[----:B------:R-:W-:Y:S01]  /*0c50*/  VIADD R11, R11, 0xfcb00000 ;  /* 0xfcb000000b0b7836 */ /* 0x000fe20000000000 */
[----:B------:R-:W-:Y:S06]  /*0c60*/  BRA `(.L_x_91) ;  /* 0x0000000000047947 */ /* 0x000fec0003800000 */
.L_x_92:
[----:B------:R-:W-:-:S11]  /*0c70*/  DADD R10, R8, R8 ;  /* 0x00000000080a7229 */ /* 0x000fd60000000008 */
.L_x_91:
[----:B------:R-:W-:-:S04]  /*0c80*/  IMAD.MOV.U32 R3, RZ, RZ, 0x0 ;  /* 0x00000000ff037424 */ /* 0x000fc800078e00ff */
[----:B------:R-:W-:Y:S05]  /*0c90*/  RET.REL.NODEC R2 `(_Z19init_random_weightsPdiij) ;  /* 0xfffffff002d87950 */ /* 0x000fea0003c3ffff */
.L_x_93:
        /* <DEDUP_REMOVED lines=14> */
.L_x_97:


//--------------------- .nv.global.init           --------------------------
	.section	.nv.global.init,"aw",@progbits
	.align	4
.nv.global.init:
	.type		mrg32k3aM1SubSeq,@object
	.size		mrg32k3aM1SubSeq,(mrg32k3aM2SubSeq - mrg32k3aM1SubSeq)
mrg32k3aM1SubSeq:
        /*0000*/ 	.byte	0x0b, 0xcc, 0xee, 0x04, 0x73, 0x29, 0x8b, 0x6f, 0xf6, 0x53, 0x03, 0xf6, 0x23, 0xf6, 0xea, 0xda
        /* <DEDUP_REMOVED lines=125> */
	.type		mrg32k3aM2SubSeq,@object
	.size		mrg32k3aM2SubSeq,(mrg32k3aM1 - mrg32k3aM2SubSeq)
mrg32k3aM2SubSeq:
        /* <DEDUP_REMOVED lines=126> */
	.type		mrg32k3aM1,@object
	.size		mrg32k3aM1,(mrg32k3aM1Seq - mrg32k3aM1)
mrg32k3aM1:
        /* <DEDUP_REMOVED lines=144> */
	.type		mrg32k3aM1Seq,@object
	.size		mrg32k3aM1Seq,(mrg32k3aM2 - mrg32k3aM1Seq)
mrg32k3aM1Seq:
        /* <DEDUP_REMOVED lines=144> */
	.type		mrg32k3aM2,@object
	.size		mrg32k3aM2,(mrg32k3aM2Seq - mrg32k3aM2)
mrg32k3aM2:
        /* <DEDUP_REMOVED lines=144> */
	.type		mrg32k3aM2Seq,@object
	.size		mrg32k3aM2Seq,(precalc_xorwow_matrix - mrg32k3aM2Seq)
mrg32k3aM2Seq:
        /* <DEDUP_REMOVED lines=144> */
	.type		precalc_xorwow_matrix,@object
	.size		precalc_xorwow_matrix,(precalc_xorwow_offset_matrix - precalc_xorwow_matrix)
precalc_xorwow_matrix:
        /* <DEDUP_REMOVED lines=6400> */
	.type		precalc_xorwow_offset_matrix,@object
	.size		precalc_xorwow_offset_matrix,(.L_1 - precalc_xorwow_offset_matrix)
precalc_xorwow_offset_matrix:
        /* <DEDUP_REMOVED lines=6400> */
.L_1:


//--------------------- .nv.shared._Z20update_params_kernelPdS_S_S_PKdS1_S1_S1_id --------------------------
	.section	.nv.shared._Z20update_params_kernelPdS_S_S_PKdS1_S1_S1_id,"aw",@nobits
	.sectionflags	@""
	.align	16
	.zero		1024


//--------------------- .nv.shared.reserved.0     --------------------------
	.section	.nv.shared.reserved.0,"aw",@nobits
	.weak		__nv_reservedSMEM_offset_0_alias
	.size		__nv_reservedSMEM_offset_0_alias, 0, 64
	.other		__nv_reservedSMEM_offset_0_alias,@"STO_CUDA_RESERVED_SHARED STV_DEFAULT"
__nv_reservedSMEM_offset_0_alias:
	.zero		0
	.zero		64


//--------------------- .nv.shared._Z31compute_gradients_kernel_sharedPKdS0_S0_S0_S0_PdS1_S1_S1_i --------------------------
	.section	.nv.shared._Z31compute_gradients_kernel_sharedPKdS0_S0_S0_S0_PdS1_S1_S1_i,"aw",@nobits
	.sectionflags	@""
	.align	16
.nv.shared._Z31compute_gradients_kernel_sharedPKdS0_S0_S0_S0_PdS1_S1_S1_i:
	.zero		8400


//--------------------- .nv.shared._Z14softmax_kernelPdii --------------------------
	.section	.nv.shared._Z14softmax_kernelPdii,"aw",@nobits
	.sectionflags	@""
	.align	16
	.zero		1024


//--------------------- .nv.shared._Z21forward_kernel_sharedPKdS0_S0_S0_S0_PdS1_i --------------------------
	.section	.nv.shared._Z21forward_kernel_sharedPKdS0_S0_S0_S0_PdS1_i,"aw",@nobits
	.sectionflags	@""
	.align	16
.nv.shared._Z21forward_kernel_sharedPKdS0_S0_S0_S0_PdS1_i:
	.zero		8320


//--------------------- .nv.shared._Z11zero_bufferPdm --------------------------
	.section	.nv.shared._Z11zero_bufferPdm,"aw",@nobits
	.sectionflags	@""
	.align	16
	.zero		1024


//--------------------- .nv.shared._Z11init_biasesPdi --------------------------
	.section	.nv.shared._Z11init_biasesPdi,"aw",@nobits
	.sectionflags	@""
	.align	16
	.zero		1024


//--------------------- .nv.shared._Z19init_random_weightsPdiij --------------------------
	.section	.nv.shared._Z19init_random_weightsPdiij,"aw",@nobits
	.sectionflags	@""
	.align	16
	.zero		1024


//--------------------- .nv.constant0._Z20update_params_kernelPdS_S_S_PKdS1_S1_S1_id --------------------------
	.section	.nv.constant0._Z20update_params_kernelPdS_S_S_PKdS1_S1_S1_id,"a",@progbits
	.sectionflags	@""
	.align	4
.nv.constant0._Z20update_params_kernelPdS_S_S_PKdS1_S1_S1_id:
	.zero		976


//--------------------- .nv.constant0._Z31compute_gradients_kernel_sharedPKdS0_S0_S0_S0_PdS1_S1_S1_i --------------------------
	.section	.nv.constant0._Z31compute_gradients_kernel_sharedPKdS0_S0_S0_S0_PdS1_S1_S1_i,"a",@progbits
	.sectionflags	@""
	.align	4
.nv.constant0._Z31compute_gradients_kernel_sharedPKdS0_S0_S0_S0_PdS1_S1_S1_i:
	.zero		972


//--------------------- .nv.constant0._Z14softmax_kernelPdii --------------------------
	.section	.nv.constant0._Z14softmax_kernelPdii,"a",@progbits
	.sectionflags	@""
	.align	4
.nv.constant0._Z14softmax_kernelPdii:
	.zero		912


//--------------------- .nv.constant0._Z21forward_kernel_sharedPKdS0_S0_S0_S0_PdS1_i --------------------------
	.section	.nv.constant0._Z21forward_kernel_sharedPKdS0_S0_S0_S0_PdS1_i,"a",@progbits
	.sectionflags	@""
	.align	4
.nv.constant0._Z21forward_kernel_sharedPKdS0_S0_S0_S0_PdS1_i:
	.zero		956


//--------------------- .nv.constant0._Z11zero_bufferPdm --------------------------
	.section	.nv.constant0._Z11zero_bufferPdm,"a",@progbits
	.sectionflags	@""
	.align	4
.nv.constant0._Z11zero_bufferPdm:
	.zero		912


//--------------------- .nv.constant0._Z11init_biasesPdi --------------------------
	.section	.nv.constant0._Z11init_biasesPdi,"a",@progbits
	.sectionflags	@""
	.align	4
.nv.constant0._Z11init_biasesPdi:
	.zero		908


//--------------------- .nv.constant0._Z19init_random_weightsPdiij --------------------------
	.section	.nv.constant0._Z19init_random_weightsPdiij,"a",@progbits
	.sectionflags	@""
	.align	4
.nv.constant0._Z19init_random_weightsPdiij:
	.zero		916


//--------------------- SYMBOLS --------------------------

	.type		.nv.reservedSmem.offset0,@object
	.size		.nv.reservedSmem.offset0,0x4
	.type		.nv.reservedSmem.cap,@object
	.size		.nv.reservedSmem.cap,0x4
